//
// Generated by NVIDIA NVVM Compiler
//
// Compiler Build ID: CL-36424714
// Cuda compilation tools, release 13.0, V13.0.88
// Based on NVVM 20.0.0
//

.version 9.0
.target sm_100
.address_size 64

	// .globl	_Z15kernel_functionPcS_ii
// _ZZ15kernel_functionPcS_iiE9histogram has been demoted
// _ZZ15kernel_functionPcS_iiE6offset has been demoted
// _ZZ15kernel_functionPcS_iiE5count has been demoted

.visible .entry _Z15kernel_functionPcS_ii(
	.param .u64 .ptr .align 1 _Z15kernel_functionPcS_ii_param_0,
	.param .u64 .ptr .align 1 _Z15kernel_functionPcS_ii_param_1,
	.param .u32 _Z15kernel_functionPcS_ii_param_2,
	.param .u32 _Z15kernel_functionPcS_ii_param_3
)
{
	.reg .pred 	%p<15>;
	.reg .b16 	%rs<63>;
	.reg .b32 	%r<186>;
	.reg .b64 	%rd<23>;
	// demoted variable
	.shared .align 4 .b8 _ZZ15kernel_functionPcS_iiE9histogram[236];
	// demoted variable
	.shared .align 4 .b8 _ZZ15kernel_functionPcS_iiE6offset[236];
	// demoted variable
	.shared .align 4 .b8 _ZZ15kernel_functionPcS_iiE5count[236];
	ld.param.u64 	%rd7, [_Z15kernel_functionPcS_ii_param_0];
	ld.param.u64 	%rd6, [_Z15kernel_functionPcS_ii_param_1];
	ld.param.u32 	%r42, [_Z15kernel_functionPcS_ii_param_2];
	ld.param.u32 	%r41, [_Z15kernel_functionPcS_ii_param_3];
	cvta.to.global.u64 	%rd1, %rd7;
	mov.u32 	%r1, %tid.x;
	add.s32 	%r43, %r42, 511;
	shr.s32 	%r44, %r43, 31;
	shr.u32 	%r45, %r44, 23;
	add.s32 	%r46, %r43, %r45;
	shr.s32 	%r47, %r46, 9;
	mul.lo.s32 	%r2, %r1, 196;
	add.s32 	%r48, %r47, %r2;
	min.s32 	%r3, %r42, %r48;
	setp.gt.u32 	%p1, %r1, 58;
	@%p1 bra 	$L__BB0_2;
	shl.b32 	%r49, %r1, 2;
	mov.u32 	%r50, _ZZ15kernel_functionPcS_iiE9histogram;
	add.s32 	%r51, %r50, %r49;
	mov.b32 	%r52, 0;
	st.shared.u32 	[%r51], %r52;
	mov.u32 	%r53, _ZZ15kernel_functionPcS_iiE5count;
	add.s32 	%r54, %r53, %r49;
	st.shared.u32 	[%r54], %r52;
$L__BB0_2:
	bar.sync 	0;
	setp.ge.s32 	%p2, %r2, %r3;
	@%p2 bra 	$L__BB0_15;
	sub.s32 	%r4, %r3, %r2;
	and.b32  	%r5, %r4, 15;
	sub.s32 	%r55, %r2, %r3;
	setp.gt.u32 	%p3, %r55, -16;
	mov.u32 	%r175, %r2;
	@%p3 bra 	$L__BB0_6;
	mad.lo.s32 	%r173, %r1, 6272, %r41;
	and.b32  	%r56, %r4, -16;
	neg.s32 	%r172, %r56;
	mov.u32 	%r175, %r2;
$L__BB0_5:
	.pragma "nounroll";
	cvt.s64.s32 	%rd8, %r173;
	add.s64 	%rd9, %rd1, %rd8;
	ld.global.s8 	%rs1, [%rd9];
	mul.wide.s16 	%r57, %rs1, 4;
	mov.u32 	%r58, _ZZ15kernel_functionPcS_iiE9histogram;
	add.s32 	%r59, %r58, %r57;
	atom.shared.add.u32 	%r60, [%r59+-256], 1;
	ld.global.s8 	%rs2, [%rd9+32];
	mul.wide.s16 	%r61, %rs2, 4;
	add.s32 	%r62, %r58, %r61;
	atom.shared.add.u32 	%r63, [%r62+-256], 1;
	ld.global.s8 	%rs3, [%rd9+64];
	mul.wide.s16 	%r64, %rs3, 4;
	add.s32 	%r65, %r58, %r64;
	atom.shared.add.u32 	%r66, [%r65+-256], 1;
	ld.global.s8 	%rs4, [%rd9+96];
	mul.wide.s16 	%r67, %rs4, 4;
	add.s32 	%r68, %r58, %r67;
	atom.shared.add.u32 	%r69, [%r68+-256], 1;
	ld.global.s8 	%rs5, [%rd9+128];
	mul.wide.s16 	%r70, %rs5, 4;
	add.s32 	%r71, %r58, %r70;
	atom.shared.add.u32 	%r72, [%r71+-256], 1;
	ld.global.s8 	%rs6, [%rd9+160];
	mul.wide.s16 	%r73, %rs6, 4;
	add.s32 	%r74, %r58, %r73;
	atom.shared.add.u32 	%r75, [%r74+-256], 1;
	ld.global.s8 	%rs7, [%rd9+192];
	mul.wide.s16 	%r76, %rs7, 4;
	add.s32 	%r77, %r58, %r76;
	atom.shared.add.u32 	%r78, [%r77+-256], 1;
	ld.global.s8 	%rs8, [%rd9+224];
	mul.wide.s16 	%r79, %rs8, 4;
	add.s32 	%r80, %r58, %r79;
	atom.shared.add.u32 	%r81, [%r80+-256], 1;
	ld.global.s8 	%rs9, [%rd9+256];
	mul.wide.s16 	%r82, %rs9, 4;
	add.s32 	%r83, %r58, %r82;
	atom.shared.add.u32 	%r84, [%r83+-256], 1;
	ld.global.s8 	%rs10, [%rd9+288];
	mul.wide.s16 	%r85, %rs10, 4;
	add.s32 	%r86, %r58, %r85;
	atom.shared.add.u32 	%r87, [%r86+-256], 1;
	ld.global.s8 	%rs11, [%rd9+320];
	mul.wide.s16 	%r88, %rs11, 4;
	add.s32 	%r89, %r58, %r88;
	atom.shared.add.u32 	%r90, [%r89+-256], 1;
	ld.global.s8 	%rs12, [%rd9+352];
	mul.wide.s16 	%r91, %rs12, 4;
	add.s32 	%r92, %r58, %r91;
	atom.shared.add.u32 	%r93, [%r92+-256], 1;
	ld.global.s8 	%rs13, [%rd9+384];
	mul.wide.s16 	%r94, %rs13, 4;
	add.s32 	%r95, %r58, %r94;
	atom.shared.add.u32 	%r96, [%r95+-256], 1;
	ld.global.s8 	%rs14, [%rd9+416];
	mul.wide.s16 	%r97, %rs14, 4;
	add.s32 	%r98, %r58, %r97;
	atom.shared.add.u32 	%r99, [%r98+-256], 1;
	ld.global.s8 	%rs15, [%rd9+448];
	mul.wide.s16 	%r100, %rs15, 4;
	add.s32 	%r101, %r58, %r100;
	atom.shared.add.u32 	%r102, [%r101+-256], 1;
	ld.global.s8 	%rs16, [%rd9+480];
	mul.wide.s16 	%r103, %rs16, 4;
	add.s32 	%r104, %r58, %r103;
	atom.shared.add.u32 	%r105, [%r104+-256], 1;
	add.s32 	%r175, %r175, 16;
	add.s32 	%r173, %r173, 512;
	add.s32 	%r172, %r172, 16;
	setp.ne.s32 	%p4, %r172, 0;
	@%p4 bra 	$L__BB0_5;
$L__BB0_6:
	setp.eq.s32 	%p5, %r5, 0;
	@%p5 bra 	$L__BB0_15;
	and.b32  	%r15, %r4, 7;
	setp.lt.u32 	%p6, %r5, 8;
	@%p6 bra 	$L__BB0_9;
	shl.b32 	%r106, %r175, 5;
	add.s32 	%r107, %r106, %r41;
	cvt.s64.s32 	%rd10, %r107;
	add.s64 	%rd11, %rd1, %rd10;
	ld.global.s8 	%rs17, [%rd11];
	mul.wide.s16 	%r108, %rs17, 4;
	mov.u32 	%r109, _ZZ15kernel_functionPcS_iiE9histogram;
	add.s32 	%r110, %r109, %r108;
	atom.shared.add.u32 	%r111, [%r110+-256], 1;
	ld.global.s8 	%rs18, [%rd11+32];
	mul.wide.s16 	%r112, %rs18, 4;
	add.s32 	%r113, %r109, %r112;
	atom.shared.add.u32 	%r114, [%r113+-256], 1;
	ld.global.s8 	%rs19, [%rd11+64];
	mul.wide.s16 	%r115, %rs19, 4;
	add.s32 	%r116, %r109, %r115;
	atom.shared.add.u32 	%r117, [%r116+-256], 1;
	ld.global.s8 	%rs20, [%rd11+96];
	mul.wide.s16 	%r118, %rs20, 4;
	add.s32 	%r119, %r109, %r118;
	atom.shared.add.u32 	%r120, [%r119+-256], 1;
	ld.global.s8 	%rs21, [%rd11+128];
	mul.wide.s16 	%r121, %rs21, 4;
	add.s32 	%r122, %r109, %r121;
	atom.shared.add.u32 	%r123, [%r122+-256], 1;
	ld.global.s8 	%rs22, [%rd11+160];
	mul.wide.s16 	%r124, %rs22, 4;
	add.s32 	%r125, %r109, %r124;
	atom.shared.add.u32 	%r126, [%r125+-256], 1;
	ld.global.s8 	%rs23, [%rd11+192];
	mul.wide.s16 	%r127, %rs23, 4;
	add.s32 	%r128, %r109, %r127;
	atom.shared.add.u32 	%r129, [%r128+-256], 1;
	ld.global.s8 	%rs24, [%rd11+224];
	mul.wide.s16 	%r130, %rs24, 4;
	add.s32 	%r131, %r109, %r130;
	atom.shared.add.u32 	%r132, [%r131+-256], 1;
	add.s32 	%r175, %r175, 8;
$L__BB0_9:
	setp.eq.s32 	%p7, %r15, 0;
	@%p7 bra 	$L__BB0_15;
	and.b32  	%r18, %r3, 3;
	setp.lt.u32 	%p8, %r15, 4;
	@%p8 bra 	$L__BB0_12;
	shl.b32 	%r133, %r175, 5;
	add.s32 	%r134, %r133, %r41;
	cvt.s64.s32 	%rd12, %r134;
	add.s64 	%rd13, %rd1, %rd12;
	ld.global.s8 	%rs25, [%rd13];
	mul.wide.s16 	%r135, %rs25, 4;
	mov.u32 	%r136, _ZZ15kernel_functionPcS_iiE9histogram;
	add.s32 	%r137, %r136, %r135;
	atom.shared.add.u32 	%r138, [%r137+-256], 1;
	ld.global.s8 	%rs26, [%rd13+32];
	mul.wide.s16 	%r139, %rs26, 4;
	add.s32 	%r140, %r136, %r139;
	atom.shared.add.u32 	%r141, [%r140+-256], 1;
	ld.global.s8 	%rs27, [%rd13+64];
	mul.wide.s16 	%r142, %rs27, 4;
	add.s32 	%r143, %r136, %r142;
	atom.shared.add.u32 	%r144, [%r143+-256], 1;
	ld.global.s8 	%rs28, [%rd13+96];
	mul.wide.s16 	%r145, %rs28, 4;
	add.s32 	%r146, %r136, %r145;
	atom.shared.add.u32 	%r147, [%r146+-256], 1;
	add.s32 	%r175, %r175, 4;
$L__BB0_12:
	setp.eq.s32 	%p9, %r18, 0;
	@%p9 bra 	$L__BB0_15;
	shl.b32 	%r148, %r175, 5;
	add.s32 	%r179, %r41, %r148;
	neg.s32 	%r178, %r18;
	mov.u32 	%r150, _ZZ15kernel_functionPcS_iiE9histogram;
$L__BB0_14:
	.pragma "nounroll";
	cvt.s64.s32 	%rd14, %r179;
	add.s64 	%rd15, %rd1, %rd14;
	ld.global.s8 	%rs29, [%rd15];
	mul.wide.s16 	%r149, %rs29, 4;
	add.s32 	%r151, %r150, %r149;
	atom.shared.add.u32 	%r152, [%r151+-256], 1;
	add.s32 	%r179, %r179, 32;
	add.s32 	%r178, %r178, 1;
	setp.ne.s32 	%p10, %r178, 0;
	@%p10 bra 	$L__BB0_14;
$L__BB0_15:
	bar.sync 	0;
	setp.ne.s32 	%p11, %r1, 0;
	@%p11 bra 	$L__BB0_18;
	mov.b32 	%r180, 0;
	st.shared.u32 	[_ZZ15kernel_functionPcS_iiE6offset], %r180;
	mov.u32 	%r156, _ZZ15kernel_functionPcS_iiE6offset;
	add.s32 	%r182, %r156, 8;
	mov.b32 	%r181, 4;
	mov.u32 	%r157, _ZZ15kernel_functionPcS_iiE9histogram;
	mov.u32 	%r183, %r180;
$L__BB0_17:
	add.s32 	%r158, %r157, %r180;
	ld.shared.u32 	%r159, [%r158];
	add.s32 	%r160, %r159, %r183;
	st.shared.u32 	[%r182+-4], %r160;
	add.s32 	%r161, %r157, %r181;
	ld.shared.u32 	%r162, [%r161];
	add.s32 	%r183, %r162, %r160;
	st.shared.u32 	[%r182], %r183;
	add.s32 	%r182, %r182, 8;
	add.s32 	%r181, %r181, 8;
	add.s32 	%r180, %r180, 8;
	setp.ne.s32 	%p12, %r181, 236;
	@%p12 bra 	$L__BB0_17;
$L__BB0_18:
	setp.ge.s32 	%p13, %r2, %r3;
	bar.sync 	0;
	@%p13 bra 	$L__BB0_21;
	sub.s32 	%r185, %r2, %r3;
	mad.lo.s32 	%r184, %r1, 6272, %r41;
	mul.wide.u32 	%rd16, %r1, 6272;
	add.s64 	%rd17, %rd16, %rd1;
	add.s64 	%rd22, %rd17, 15;
	cvta.to.global.u64 	%rd3, %rd6;
$L__BB0_20:
	cvt.s64.s32 	%rd18, %r184;
	add.s64 	%rd19, %rd1, %rd18;
	ld.global.s8 	%rs30, [%rd19];
	mul.wide.s16 	%r163, %rs30, 4;
	mov.u32 	%r164, _ZZ15kernel_functionPcS_iiE6offset;
	add.s32 	%r165, %r164, %r163;
	ld.shared.u32 	%r166, [%r165+-256];
	mov.u32 	%r167, _ZZ15kernel_functionPcS_iiE5count;
	add.s32 	%r168, %r167, %r163;
	atom.shared.add.u32 	%r169, [%r168+-256], 1;
	add.s32 	%r170, %r169, %r166;
	shl.b32 	%r171, %r170, 5;
	ld.global.u8 	%rs31, [%rd22+-15];
	cvt.s64.s32 	%rd20, %r171;
	add.s64 	%rd21, %rd3, %rd20;
	st.global.u8 	[%rd21], %rs31;
	ld.global.u8 	%rs32, [%rd22+-14];
	st.global.u8 	[%rd21+1], %rs32;
	ld.global.u8 	%rs33, [%rd22+-13];
	st.global.u8 	[%rd21+2], %rs33;
	ld.global.u8 	%rs34, [%rd22+-12];
	st.global.u8 	[%rd21+3], %rs34;
	ld.global.u8 	%rs35, [%rd22+-11];
	st.global.u8 	[%rd21+4], %rs35;
	ld.global.u8 	%rs36, [%rd22+-10];
	st.global.u8 	[%rd21+5], %rs36;
	ld.global.u8 	%rs37, [%rd22+-9];
	st.global.u8 	[%rd21+6], %rs37;
	ld.global.u8 	%rs38, [%rd22+-8];
	st.global.u8 	[%rd21+7], %rs38;
	ld.global.u8 	%rs39, [%rd22+-7];
	st.global.u8 	[%rd21+8], %rs39;
	ld.global.u8 	%rs40, [%rd22+-6];
	st.global.u8 	[%rd21+9], %rs40;
	ld.global.u8 	%rs41, [%rd22+-5];
	st.global.u8 	[%rd21+10], %rs41;
	ld.global.u8 	%rs42, [%rd22+-4];
	st.global.u8 	[%rd21+11], %rs42;
	ld.global.u8 	%rs43, [%rd22+-3];
	st.global.u8 	[%rd21+12], %rs43;
	ld.global.u8 	%rs44, [%rd22+-2];
	st.global.u8 	[%rd21+13], %rs44;
	ld.global.u8 	%rs45, [%rd22+-1];
	st.global.u8 	[%rd21+14], %rs45;
	ld.global.u8 	%rs46, [%rd22];
	st.global.u8 	[%rd21+15], %rs46;
	ld.global.u8 	%rs47, [%rd22+1];
	st.global.u8 	[%rd21+16], %rs47;
	ld.global.u8 	%rs48, [%rd22+2];
	st.global.u8 	[%rd21+17], %rs48;
	ld.global.u8 	%rs49, [%rd22+3];
	st.global.u8 	[%rd21+18], %rs49;
	ld.global.u8 	%rs50, [%rd22+4];
	st.global.u8 	[%rd21+19], %rs50;
	ld.global.u8 	%rs51, [%rd22+5];
	st.global.u8 	[%rd21+20], %rs51;
	ld.global.u8 	%rs52, [%rd22+6];
	st.global.u8 	[%rd21+21], %rs52;
	ld.global.u8 	%rs53, [%rd22+7];
	st.global.u8 	[%rd21+22], %rs53;
	ld.global.u8 	%rs54, [%rd22+8];
	st.global.u8 	[%rd21+23], %rs54;
	ld.global.u8 	%rs55, [%rd22+9];
	st.global.u8 	[%rd21+24], %rs55;
	ld.global.u8 	%rs56, [%rd22+10];
	st.global.u8 	[%rd21+25], %rs56;
	ld.global.u8 	%rs57, [%rd22+11];
	st.global.u8 	[%rd21+26], %rs57;
	ld.global.u8 	%rs58, [%rd22+12];
	st.global.u8 	[%rd21+27], %rs58;
	ld.global.u8 	%rs59, [%rd22+13];
	st.global.u8 	[%rd21+28], %rs59;
	ld.global.u8 	%rs60, [%rd22+14];
	st.global.u8 	[%rd21+29], %rs60;
	ld.global.u8 	%rs61, [%rd22+15];
	st.global.u8 	[%rd21+30], %rs61;
	ld.global.u8 	%rs62, [%rd22+16];
	st.global.u8 	[%rd21+31], %rs62;
	add.s32 	%r185, %r185, 1;
	setp.ne.s32 	%p14, %r185, 0;
	add.s32 	%r184, %r184, 32;
	add.s64 	%rd22, %rd22, 32;
	@%p14 bra 	$L__BB0_20;
$L__BB0_21:
	ret;

}


// ===== COMPILED SASS (sm_100) =====

	.target	sm_100

	.elftype	@"ET_EXEC"


//--------------------- .note.nv.tkinfo           --------------------------
	.section	.note.nv.tkinfo,"",@"SHT_NOTE"
	.sectionflags	@"SHF_NOTE_NV_TKINFO"
	.tkinfo
        /*0018*/ 	.word	0x00000002
        /*0030*/ 	.string	""
        /*0030*/ 	.string	"ptxas"
        /*0030*/ 	.string	"Cuda compilation tools, release 13.0, V13.0.88"
        /*0030*/ 	.string	"Build cuda_13.0.r13.0/compiler.36424714_0"
        /*0030*/ 	.string	"-arch sm_100 -m 64 "



//--------------------- .note.nv.cuinfo           --------------------------
	.section	.note.nv.cuinfo,"",@"SHT_NOTE"
	.sectionflags	@"SHF_NOTE_NV_CUINFO"
        /*0018*/ 	.short	0x0002
        /*001a*/ 	.short	0x0064
        /*001c*/ 	.short	0x0082
	.zero		2


//--------------------- .nv.info                  --------------------------
	.section	.nv.info,"",@"SHT_CUDA_INFO"
	.align	4


	//----- nvinfo : EIATTR_REGCOUNT
	.align		4
        /*0000*/ 	.byte	0x04, 0x2f
        /*0002*/ 	.short	(.L_1 - .L_0)
	.align		4
.L_0:
        /*0004*/ 	.word	index@(_Z15kernel_functionPcS_ii)
        /*0008*/ 	.word	0x00000020


	//----- nvinfo : EIATTR_FRAME_SIZE
	.align		4
.L_1:
        /*000c*/ 	.byte	0x04, 0x11
        /*000e*/ 	.short	(.L_3 - .L_2)
	.align		4
.L_2:
        /*0010*/ 	.word	index@(_Z15kernel_functionPcS_ii)
        /*0014*/ 	.word	0x00000000


	//----- nvinfo : EIATTR_MIN_STACK_SIZE
	.align		4
.L_3:
        /*0018*/ 	.byte	0x04, 0x12
        /*001a*/ 	.short	(.L_5 - .L_4)
	.align		4
.L_4:
        /*001c*/ 	.word	index@(_Z15kernel_functionPcS_ii)
        /*0020*/ 	.word	0x00000000
.L_5:


//--------------------- .nv.compat                --------------------------
	.section	.nv.compat,"",@"SHT_CUDA_COMPAT_INFO"
	.align	4
        /*0000*/ 	.byte	0x02, 0x09, 0x00, 0x00, 0x02, 0x02, 0x01, 0x00, 0x02, 0x05, 0x05, 0x00, 0x03, 0x07, 0x01, 0x01
        /*0010*/ 	.byte	0x02, 0x03, 0x00, 0x00, 0x02, 0x06, 0x01, 0x00, 0x04, 0x0b, 0x08, 0x00, 0x09, 0x00, 0x00, 0x00
        /*0020*/ 	.byte	0x00, 0x00, 0x00, 0x00


//--------------------- .nv.info._Z15kernel_functionPcS_ii --------------------------
	.section	.nv.info._Z15kernel_functionPcS_ii,"",@"SHT_CUDA_INFO"
	.sectionflags	@""
	.align	4


	//----- nvinfo : EIATTR_CUDA_API_VERSION
	.align		4
        /*0000*/ 	.byte	0x04, 0x37
        /*0002*/ 	.short	(.L_7 - .L_6)
.L_6:
        /*0004*/ 	.word	0x00000082


	//----- nvinfo : EIATTR_KPARAM_INFO
	.align		4
.L_7:
        /*0008*/ 	.byte	0x04, 0x17
        /*000a*/ 	.short	(.L_9 - .L_8)
.L_8:
        /*000c*/ 	.word	0x00000000
        /*0010*/ 	.short	0x0003
        /*0012*/ 	.short	0x0014
        /*0014*/ 	.byte	0x00, 0xf0, 0x11, 0x00


	//----- nvinfo : EIATTR_KPARAM_INFO
	.align		4
.L_9:
        /*0018*/ 	.byte	0x04, 0x17
        /*001a*/ 	.short	(.L_11 - .L_10)
.L_10:
        /*001c*/ 	.word	0x00000000
        /*0020*/ 	.short	0x0002
        /*0022*/ 	.short	0x0010
        /*0024*/ 	.byte	0x00, 0xf0, 0x11, 0x00


	//----- nvinfo : EIATTR_KPARAM_INFO
	.align		4
.L_11:
        /*0028*/ 	.byte	0x04, 0x17
        /*002a*/ 	.short	(.L_13 - .L_12)
.L_12:
        /*002c*/ 	.word	0x00000000
        /*0030*/ 	.short	0x0001
        /*0032*/ 	.short	0x0008
        /*0034*/ 	.byte	0x00, 0xf5, 0x21, 0x00


	//----- nvinfo : EIATTR_KPARAM_INFO
	.align		4
.L_13:
        /*0038*/ 	.byte	0x04, 0x17
        /*003a*/ 	.short	(.L_15 - .L_14)
.L_14:
        /*003c*/ 	.word	0x00000000
        /*0040*/ 	.short	0x0000
        /*0042*/ 	.short	0x0000
        /*0044*/ 	.byte	0x00, 0xf5, 0x21, 0x00


	//----- nvinfo : EIATTR_SPARSE_MMA_MASK
	.align		4
.L_15:
        /*0048*/ 	.byte	0x03, 0x50
        /*004a*/ 	.short	0x0000


	//----- nvinfo : EIATTR_MAXREG_COUNT
	.align		4
        /*004c*/ 	.byte	0x03, 0x1b
        /*004e*/ 	.short	0x00ff


	//----- nvinfo : EIATTR_NUM_BARRIERS
	.align		4
        /*0050*/ 	.byte	0x02, 0x4c
        /*0052*/ 	.byte	0x01
	.zero		1


	//----- nvinfo : EIATTR_MERCURY_ISA_VERSION
	.align		4
        /*0054*/ 	.byte	0x03, 0x5f
        /*0056*/ 	.short	0x0101


	//----- nvinfo : EIATTR_VRC_CTA_INIT_COUNT
	.align		4
        /*0058*/ 	.byte	0x02, 0x4a
	.zero		1
	.zero		1


	//----- nvinfo : EIATTR_EXIT_INSTR_OFFSETS
	.align		4
        /*005c*/ 	.byte	0x04, 0x1c
        /*005e*/ 	.short	(.L_17 - .L_16)


	//   ....[0]....
.L_16:
        /*0060*/ 	.word	0x00001710


	//   ....[1]....
        /*0064*/ 	.word	0x00001d40


	//----- nvinfo : EIATTR_CRS_STACK_SIZE
	.align		4
.L_17:
        /*0068*/ 	.byte	0x04, 0x1e
        /*006a*/ 	.short	(.L_19 - .L_18)
.L_18:
        /*006c*/ 	.word	0x00000000


	//----- nvinfo : EIATTR_CBANK_PARAM_SIZE
	.align		4
.L_19:
        /*0070*/ 	.byte	0x03, 0x19
        /*0072*/ 	.short	0x0018


	//----- nvinfo : EIATTR_PARAM_CBANK
	.align		4
        /*0074*/ 	.byte	0x04, 0x0a
        /*0076*/ 	.short	(.L_21 - .L_20)
	.align		4
.L_20:
        /*0078*/ 	.word	index@(.nv.constant0._Z15kernel_functionPcS_ii)
        /*007c*/ 	.short	0x0380
        /*007e*/ 	.short	0x0018


	//----- nvinfo : EIATTR_SW_WAR
	.align		4
.L_21:
        /*0080*/ 	.byte	0x04, 0x36
        /*0082*/ 	.short	(.L_23 - .L_22)
.L_22:
        /*0084*/ 	.word	0x00000008
.L_23:


//--------------------- .nv.callgraph             --------------------------
	.section	.nv.callgraph,"",@"SHT_CUDA_CALLGRAPH"
	.align	4
	.sectionentsize	8
	.align		4
        /*0000*/ 	.word	0x00000000
	.align		4
        /*0004*/ 	.word	0xffffffff
	.align		4
        /*0008*/ 	.word	0x00000000
	.align		4
        /*000c*/ 	.word	0xfffffffe
	.align		4
        /*0010*/ 	.word	0x00000000
	.align		4
        /*0014*/ 	.word	0xfffffffd
	.align		4
        /*0018*/ 	.word	0x00000000
	.align		4
        /*001c*/ 	.word	0xfffffffc


//--------------------- .text._Z15kernel_functionPcS_ii --------------------------
	.section	.text._Z15kernel_functionPcS_ii,"ax",@progbits
	.align	128
        .global         _Z15kernel_functionPcS_ii
        .type           _Z15kernel_functionPcS_ii,@function
        .size           _Z15kernel_functionPcS_ii,(.L_x_16 - _Z15kernel_functionPcS_ii)
        .other          _Z15kernel_functionPcS_ii,@"STO_CUDA_ENTRY STV_DEFAULT"
_Z15kernel_functionPcS_ii:
.text._Z15kernel_functionPcS_ii:
[----:B------:R-:W-:Y:S01]  /*0000*/  LDC R1, c[0x0][0x37c] ;  /* 0x0000df00ff017b82 */ /* 0x000fe20000000800 */
[----:B------:R-:W0:Y:S07]  /*0010*/  S2R R0, SR_TID.X ;  /* 0x0000000000007919 */ /* 0x000e2e0000002100 */
[----:B------:R-:W1:Y:S01]  /*0020*/  LDC R6, c[0x0][0x390] ;  /* 0x0000e400ff067b82 */ /* 0x000e620000000800 */
[----:B------:R-:W-:Y:S01]  /*0030*/  BSSY.RECONVERGENT B0, `(.L_x_0) ;  /* 0x0000010000007945 */ /* 0x000fe20003800200 */
[----:B-1----:R-:W-:-:S05]  /*0040*/  VIADD R3, R6, 0x1ff ;  /* 0x000001ff06037836 */ /* 0x002fca0000000000 */
[----:B------:R-:W-:Y:S02]  /*0050*/  SHF.R.S32.HI R4, RZ, 0x1f, R3 ;  /* 0x0000001fff047819 */ /* 0x000fe40000011403 */
[C---:B0-----:R-:W-:Y:S01]  /*0060*/  ISETP.GT.U32.AND P0, PT, R0.reuse, 0x3a, PT ;  /* 0x0000003a0000780c */ /* 0x041fe20003f04070 */
[----:B------:R-:W-:Y:S01]  /*0070*/  IMAD R2, R0, 0xc4, RZ ;  /* 0x000000c400027824 */ /* 0x000fe200078e02ff */
[----:B------:R-:W-:-:S11]  /*0080*/  LEA.HI R3, R4, R3, RZ, 0x9 ;  /* 0x0000000304037211 */ /* 0x000fd600078f48ff */
[----:B------:R-:W-:Y:S05]  /*0090*/  @P0 BRA `(.L_x_1) ;  /* 0x0000000000240947 */ /* 0x000fea0003800000 */
[----:B------:R-:W0:Y:S01]  /*00a0*/  S2UR UR6, SR_CgaCtaId ;  /* 0x00000000000679c3 */ /* 0x000e220000008800 */
[----:B------:R-:W-:Y:S02]  /*00b0*/  UMOV UR4, 0x400 ;  /* 0x0000040000047882 */ /* 0x000fe40000000000 */
[----:B------:R-:W-:Y:S02]  /*00c0*/  UIADD3 UR5, UPT, UPT, UR4, 0x1d8, URZ ;  /* 0x000001d804057890 */ /* 0x000fe4000fffe0ff */
[----:B0-----:R-:W-:Y:S02]  /*00d0*/  ULEA UR4, UR6, UR4, 0x18 ;  /* 0x0000000406047291 */ /* 0x001fe4000f8ec0ff */
[----:B------:R-:W-:-:S04]  /*00e0*/  ULEA UR5, UR6, UR5, 0x18 ;  /* 0x0000000506057291 */ /* 0x000fc8000f8ec0ff */
[C---:B------:R-:W-:Y:S02]  /*00f0*/  LEA R4, R0.reuse, UR4, 0x2 ;  /* 0x0000000400047c11 */ /* 0x040fe4000f8e10ff */
[----:B------:R-:W-:-:S03]  /*0100*/  LEA R5, R0, UR5, 0x2 ;  /* 0x0000000500057c11 */ /* 0x000fc6000f8e10ff */
[----:B------:R0:W-:Y:S04]  /*0110*/  STS [R4], RZ ;  /* 0x000000ff04007388 */ /* 0x0001e80000000800 */
[----:B------:R0:W-:Y:S02]  /*0120*/  STS [R5], RZ ;  /* 0x000000ff05007388 */ /* 0x0001e40000000800 */
.L_x_1:
[----:B------:R-:W-:Y:S05]  /*0130*/  BSYNC.RECONVERGENT B0 ;  /* 0x0000000000007941 */ /* 0x000fea0003800200 */
.L_x_0:
[----:B------:R-:W-:Y:S01]  /*0140*/  LEA.HI.SX32 R3, R3, R2, 0x17 ;  /* 0x0000000203037211 */ /* 0x000fe200078fbaff */
[----:B------:R-:W-:Y:S03]  /*0150*/  BAR.SYNC.DEFER_BLOCKING 0x0 ;  /* 0x0000000000007b1d */ /* 0x000fe60000010000 */
[----:B------:R-:W-:-:S03]  /*0160*/  VIMNMX R3, PT, PT, R3, R6, PT ;  /* 0x0000000603037248 */ /* 0x000fc60003fe0100 */
[----:B------:R-:W1:Y:S01]  /*0170*/  LDCU.64 UR8, c[0x0][0x358] ;  /* 0x00006b00ff0877ac */ /* 0x000e620008000a00 */
[----:B------:R-:W-:Y:S01]  /*0180*/  ISETP.GE.AND P0, PT, R2, R3, PT ;  /* 0x000000030200720c */ /* 0x000fe20003f06270 */
[----:B------:R-:W-:Y:S01]  /*0190*/  BSSY.RECONVERGENT B0, `(.L_x_2) ;  /* 0x00000a0000007945 */ /* 0x000fe20003800200 */
[----:B------:R-:W2:Y:S11]  /*01a0*/  LDCU.64 UR6, c[0x0][0x380] ;  /* 0x00007000ff0677ac */ /* 0x000eb60008000a00 */
[----:B------:R-:W-:Y:S05]  /*01b0*/  @P0 BRA `(.L_x_3) ;  /* 0x0000000800740947 */ /* 0x000fea0003800000 */
[----:B0-----:R-:W-:Y:S01]  /*01c0*/  IMAD.IADD R4, R2, 0x1, -R3 ;  /* 0x0000000102047824 */ /* 0x001fe200078e0a03 */
[----:B------:R-:W-:Y:S01]  /*01d0*/  BSSY.RECONVERGENT B1, `(.L_x_4) ;  /* 0x0000046000017945 */ /* 0x000fe20003800200 */
[--C-:B------:R-:W-:Y:S02]  /*01e0*/  IMAD.IADD R7, R3, 0x1, -R2.reuse ;  /* 0x0000000103077824 */ /* 0x100fe400078e0a02 */
[----:B------:R-:W-:Y:S01]  /*01f0*/  IMAD.MOV.U32 R6, RZ, RZ, R2 ;  /* 0x000000ffff067224 */ /* 0x000fe200078e0002 */
[----:B------:R-:W-:Y:S02]  /*0200*/  ISETP.GT.U32.AND P2, PT, R4, -0x10, PT ;  /* 0xfffffff00400780c */ /* 0x000fe40003f44070 */
[----:B------:R-:W-:-:S04]  /*0210*/  LOP3.LUT R22, R7, 0xf, RZ, 0xc0, !PT ;  /* 0x0000000f07167812 */ /* 0x000fc800078ec0ff */
[----:B------:R-:W-:-:S07]  /*0220*/  ISETP.NE.AND P1, PT, R22, RZ, PT ;  /* 0x000000ff1600720c */ /* 0x000fce0003f25270 */
[----:B------:R-:W-:Y:S06]  /*0230*/  @P2 BRA `(.L_x_5) ;  /* 0x0000000000fc2947 */ /* 0x000fec0003800000 */
[----:B------:R-:W0:Y:S01]  /*0240*/  S2R R5, SR_CgaCtaId ;  /* 0x0000000000057919 */ /* 0x000e220000008800 */
[----:B------:R-:W3:Y:S01]  /*0250*/  LDC R9, c[0x0][0x394] ;  /* 0x0000e500ff097b82 */ /* 0x000ee20000000800 */
[----:B------:R-:W-:Y:S02]  /*0260*/  LOP3.LUT R10, R7, 0xfffffff0, RZ, 0xc0, !PT ;  /* 0xfffffff0070a7812 */ /* 0x000fe400078ec0ff */
[----:B------:R-:W-:Y:S02]  /*0270*/  MOV R8, 0x400 ;  /* 0x0000040000087802 */ /* 0x000fe40000000f00 */
[----:B------:R-:W-:Y:S01]  /*0280*/  MOV R6, R2 ;  /* 0x0000000200067202 */ /* 0x000fe20000000f00 */
[----:B------:R-:W-:Y:S02]  /*0290*/  IMAD.MOV R10, RZ, RZ, -R10 ;  /* 0x000000ffff0a7224 */ /* 0x000fe400078e0a0a */
[----:B---3--:R-:W-:Y:S01]  /*02a0*/  IMAD R9, R0, 0x1880, R9 ;  /* 0x0000188000097824 */ /* 0x008fe200078e0209 */
[----:B0-----:R-:W-:-:S07]  /*02b0*/  LEA R8, R5, R8, 0x18 ;  /* 0x0000000805087211 */ /* 0x001fce00078ec0ff */
.L_x_6:
[----:B--2---:R-:W-:-:S04]  /*02c0*/  IADD3 R4, P2, PT, R9, UR6, RZ ;  /* 0x0000000609047c10 */ /* 0x004fc8000ff5e0ff */
[----:B------:R-:W-:-:S05]  /*02d0*/  LEA.HI.X.SX32 R5, R9, UR7, 0x1, P2 ;  /* 0x0000000709057c11 */ /* 0x000fca00090f0eff */
[----:B01----:R-:W2:Y:S04]  /*02e0*/  LDG.E.S8 R18, desc[UR8][R4.64] ;  /* 0x0000000804127981 */ /* 0x003ea8000c1e1300 */
[----:B------:R-:W3:Y:S04]  /*02f0*/  LDG.E.S8 R20, desc[UR8][R4.64+0x20] ;  /* 0x0000200804147981 */ /* 0x000ee8000c1e1300 */
[----:B------:R-:W4:Y:S04]  /*0300*/  LDG.E.S8 R24, desc[UR8][R4.64+0x40] ;  /* 0x0000400804187981 */ /* 0x000f28000c1e1300 */
[----:B------:R-:W5:Y:S04]  /*0310*/  LDG.E.S8 R14, desc[UR8][R4.64+0x60] ;  /* 0x00006008040e7981 */ /* 0x000f68000c1e1300 */
        /* <DEDUP_REMOVED lines=11> */
[----:B------:R-:W5:Y:S01]  /*03d0*/  LDG.E.S8 R16, desc[UR8][R4.64+0x1e0] ;  /* 0x0001e00804107981 */ /* 0x000f62000c1e1300 */
[----:B------:R-:W-:Y:S01]  /*03e0*/  VIADD R10, R10, 0x10 ;  /* 0x000000100a0a7836 */ /* 0x000fe20000000000 */
[----:B------:R-:W-:Y:S01]  /*03f0*/  IADD3 R9, PT, PT, R9, 0x200, RZ ;  /* 0x0000020009097810 */ /* 0x000fe20007ffe0ff */
[----:B------:R-:W-:-:S03]  /*0400*/  VIADD R6, R6, 0x10 ;  /* 0x0000001006067836 */ /* 0x000fc60000000000 */
[----:B------:R-:W-:Y:S01]  /*0410*/  ISETP.NE.AND P2, PT, R10, RZ, PT ;  /* 0x000000ff0a00720c */ /* 0x000fe20003f45270 */
[--C-:B--2---:R-:W-:Y:S02]  /*0420*/  IMAD R18, R18, 0x4, R8.reuse ;  /* 0x0000000412127824 */ /* 0x104fe400078e0208 */
[----:B---3--:R-:W-:-:S03]  /*0430*/  IMAD R20, R20, 0x4, R8 ;  /* 0x0000000414147824 */ /* 0x008fc600078e0208 */
[----:B------:R0:W-:Y:S01]  /*0440*/  ATOMS.POPC.INC.32 RZ, [R18+URZ+-0x100] ;  /* 0xffff000012ff7f8c */ /* 0x0001e2000d8000ff */
[----:B----4-:R-:W-:-:S03]  /*0450*/  LEA R24, R24, R8, 0x2 ;  /* 0x0000000818187211 */ /* 0x010fc600078e10ff */
[----:B------:R0:W-:Y:S01]  /*0460*/  ATOMS.POPC.INC.32 RZ, [R20+URZ+-0x100] ;  /* 0xffff000014ff7f8c */ /* 0x0001e2000d8000ff */
[----:B-----5:R-:W-:-:S03]  /*0470*/  IMAD R14, R14, 0x4, R8 ;  /* 0x000000040e0e7824 */ /* 0x020fc600078e0208 */
[----:B------:R0:W-:Y:S01]  /*0480*/  ATOMS.POPC.INC.32 RZ, [R24+URZ+-0x100] ;  /* 0xffff000018ff7f8c */ /* 0x0001e2000d8000ff */
[----:B------:R-:W-:-:S03]  /*0490*/  IMAD R12, R12, 0x4, R8 ;  /* 0x000000040c0c7824 */ /* 0x000fc600078e0208 */
[----:B------:R0:W-:Y:S01]  /*04a0*/  ATOMS.POPC.INC.32 RZ, [R14+URZ+-0x100] ;  /* 0xffff00000eff7f8c */ /* 0x0001e2000d8000ff */
[----:B------:R-:W-:-:S03]  /*04b0*/  IMAD R29, R29, 0x4, R8 ;  /* 0x000000041d1d7824 */ /* 0x000fc600078e0208 */
[----:B------:R0:W-:Y:S01]  /*04c0*/  ATOMS.POPC.INC.32 RZ, [R12+URZ+-0x100] ;  /* 0xffff00000cff7f8c */ /* 0x0001e2000d8000ff */
[----:B------:R-:W-:-:S03]  /*04d0*/  LEA R27, R27, R8, 0x2 ;  /* 0x000000081b1b7211 */ /* 0x000fc600078e10ff */
[----:B------:R0:W-:Y:S01]  /*04e0*/  ATOMS.POPC.INC.32 RZ, [R29+URZ+-0x100] ;  /* 0xffff00001dff7f8c */ /* 0x0001e2000d8000ff */
[----:B------:R-:W-:-:S03]  /*04f0*/  IMAD R19, R19, 0x4, R8 ;  /* 0x0000000413137824 */ /* 0x000fc600078e0208 */
        /* <DEDUP_REMOVED lines=16> */
[----:B------:R0:W-:Y:S04]  /*0600*/  ATOMS.POPC.INC.32 RZ, [R13+URZ+-0x100] ;  /* 0xffff00000dff7f8c */ /* 0x0001e8000d8000ff */
[----:B------:R0:W-:Y:S01]  /*0610*/  ATOMS.POPC.INC.32 RZ, [R16+URZ+-0x100] ;  /* 0xffff000010ff7f8c */ /* 0x0001e2000d8000ff */
[----:B------:R-:W-:Y:S05]  /*0620*/  @P2 BRA `(.L_x_6) ;  /* 0xfffffffc00242947 */ /* 0x000fea000383ffff */
.L_x_5:
[----:B-12---:R-:W-:Y:S05]  /*0630*/  BSYNC.RECONVERGENT B1 ;  /* 0x0000000000017941 */ /* 0x006fea0003800200 */
.L_x_4:
[----:B------:R-:W-:Y:S05]  /*0640*/  @!P1 BRA `(.L_x_3) ;  /* 0x0000000400509947 */ /* 0x000fea0003800000 */
[----:B------:R-:W-:Y:S01]  /*0650*/  ISETP.GE.U32.AND P2, PT, R22, 0x8, PT ;  /* 0x000000081600780c */ /* 0x000fe20003f46070 */
[----:B------:R-:W-:Y:S01]  /*0660*/  BSSY.RECONVERGENT B1, `(.L_x_7) ;  /* 0x0000025000017945 */ /* 0x000fe20003800200 */
[----:B------:R-:W-:-:S04]  /*0670*/  LOP3.LUT R7, R7, 0x7, RZ, 0xc0, !PT ;  /* 0x0000000707077812 */ /* 0x000fc800078ec0ff */
[----:B------:R-:W-:-:S07]  /*0680*/  ISETP.NE.AND P1, PT, R7, RZ, PT ;  /* 0x000000ff0700720c */ /* 0x000fce0003f25270 */
[----:B------:R-:W-:Y:S06]  /*0690*/  @!P2 BRA `(.L_x_8) ;  /* 0x000000000084a947 */ /* 0x000fec0003800000 */
[----:B------:R-:W1:Y:S01]  /*06a0*/  LDCU UR4, c[0x0][0x394] ;  /* 0x00007280ff0477ac */ /* 0x000e620008000800 */
[----:B------:R-:W2:Y:S01]  /*06b0*/  LDCU.64 UR10, c[0x0][0x380] ;  /* 0x00007000ff0a77ac */ /* 0x000ea20008000a00 */
[----:B-1----:R-:W-:-:S04]  /*06c0*/  LEA R5, R6, UR4, 0x5 ;  /* 0x0000000406057c11 */ /* 0x002fc8000f8e28ff */
[----:B--2---:R-:W-:-:S04]  /*06d0*/  IADD3 R4, P2, PT, R5, UR10, RZ ;  /* 0x0000000a05047c10 */ /* 0x004fc8000ff5e0ff */
[----:B------:R-:W-:-:S05]  /*06e0*/  LEA.HI.X.SX32 R5, R5, UR11, 0x1, P2 ;  /* 0x0000000b05057c11 */ /* 0x000fca00090f0eff */
[----:B------:R-:W2:Y:S04]  /*06f0*/  LDG.E.S8 R8, desc[UR8][R4.64] ;  /* 0x0000000804087981 */ /* 0x000ea8000c1e1300 */
[----:B------:R-:W3:Y:S04]  /*0700*/  LDG.E.S8 R9, desc[UR8][R4.64+0x20] ;  /* 0x0000200804097981 */ /* 0x000ee8000c1e1300 */
[----:B------:R-:W4:Y:S04]  /*0710*/  LDG.E.S8 R10, desc[UR8][R4.64+0x40] ;  /* 0x00004008040a7981 */ /* 0x000f28000c1e1300 */
[----:B0-----:R-:W5:Y:S04]  /*0720*/  LDG.E.S8 R11, desc[UR8][R4.64+0x60] ;  /* 0x00006008040b7981 */ /* 0x001f68000c1e1300 */
[----:B------:R-:W5:Y:S04]  /*0730*/  LDG.E.S8 R12, desc[UR8][R4.64+0x80] ;  /* 0x00008008040c7981 */ /* 0x000f68000c1e1300 */
[----:B------:R-:W5:Y:S04]  /*0740*/  LDG.E.S8 R13, desc[UR8][R4.64+0xa0] ;  /* 0x0000a008040d7981 */ /* 0x000f68000c1e1300 */
[----:B------:R-:W5:Y:S04]  /*0750*/  LDG.E.S8 R14, desc[UR8][R4.64+0xc0] ;  /* 0x0000c008040e7981 */ /* 0x000f68000c1e1300 */
[----:B------:R-:W5:Y:S01]  /*0760*/  LDG.E.S8 R15, desc[UR8][R4.64+0xe0] ;  /* 0x0000e008040f7981 */ /* 0x000f62000c1e1300 */
[----:B------:R-:W0:Y:S01]  /*0770*/  S2UR UR5, SR_CgaCtaId ;  /* 0x00000000000579c3 */ /* 0x000e220000008800 */
[----:B------:R-:W-:Y:S01]  /*0780*/  UMOV UR4, 0x400 ;  /* 0x0000040000047882 */ /* 0x000fe20000000000 */
[----:B------:R-:W-:Y:S01]  /*0790*/  VIADD R6, R6, 0x8 ;  /* 0x0000000806067836 */ /* 0x000fe20000000000 */
[----:B0-----:R-:W-:-:S06]  /*07a0*/  ULEA UR4, UR5, UR4, 0x18 ;  /* 0x0000000405047291 */ /* 0x001fcc000f8ec0ff */
[----:B--2---:R-:W-:Y:S02]  /*07b0*/  LEA R8, R8, UR4, 0x2 ;  /* 0x0000000408087c11 */ /* 0x004fe4000f8e10ff */
[----:B---3--:R-:W-:-:S03]  /*07c0*/  LEA R9, R9, UR4, 0x2 ;  /* 0x0000000409097c11 */ /* 0x008fc6000f8e10ff */
[----:B------:R1:W-:Y:S01]  /*07d0*/  ATOMS.POPC.INC.32 RZ, [R8+URZ+-0x100] ;  /* 0xffff000008ff7f8c */ /* 0x0003e2000d8000ff */
[----:B----4-:R-:W-:-:S03]  /*07e0*/  LEA R10, R10, UR4, 0x2 ;  /* 0x000000040a0a7c11 */ /* 0x010fc6000f8e10ff */
[----:B------:R1:W-:Y:S01]  /*07f0*/  ATOMS.POPC.INC.32 RZ, [R9+URZ+-0x100] ;  /* 0xffff000009ff7f8c */ /* 0x0003e2000d8000ff */
[----:B-----5:R-:W-:-:S03]  /*0800*/  LEA R11, R11, UR4, 0x2 ;  /* 0x000000040b0b7c11 */ /* 0x020fc6000f8e10ff */
[----:B------:R1:W-:Y:S01]  /*0810*/  ATOMS.POPC.INC.32 RZ, [R10+URZ+-0x100] ;  /* 0xffff00000aff7f8c */ /* 0x0003e2000d8000ff */
[----:B------:R-:W-:-:S03]  /*0820*/  LEA R12, R12, UR4, 0x2 ;  /* 0x000000040c0c7c11 */ /* 0x000fc6000f8e10ff */
[----:B------:R1:W-:Y:S01]  /*0830*/  ATOMS.POPC.INC.32 RZ, [R11+URZ+-0x100] ;  /* 0xffff00000bff7f8c */ /* 0x0003e2000d8000ff */
[----:B------:R-:W-:-:S03]  /*0840*/  LEA R13, R13, UR4, 0x2 ;  /* 0x000000040d0d7c11 */ /* 0x000fc6000f8e10ff */
[----:B------:R1:W-:Y:S01]  /*0850*/  ATOMS.POPC.INC.32 RZ, [R12+URZ+-0x100] ;  /* 0xffff00000cff7f8c */ /* 0x0003e2000d8000ff */
[----:B------:R-:W-:-:S03]  /*0860*/  LEA R14, R14, UR4, 0x2 ;  /* 0x000000040e0e7c11 */ /* 0x000fc6000f8e10ff */
[----:B------:R1:W-:Y:S01]  /*0870*/  ATOMS.POPC.INC.32 RZ, [R13+URZ+-0x100] ;  /* 0xffff00000dff7f8c */ /* 0x0003e2000d8000ff */
[----:B------:R-:W-:-:S03]  /*0880*/  LEA R15, R15, UR4, 0x2 ;  /* 0x000000040f0f7c11 */ /* 0x000fc6000f8e10ff */
[----:B------:R1:W-:Y:S04]  /*0890*/  ATOMS.POPC.INC.32 RZ, [R14+URZ+-0x100] ;  /* 0xffff00000eff7f8c */ /* 0x0003e8000d8000ff */
[----:B------:R1:W-:Y:S02]  /*08a0*/  ATOMS.POPC.INC.32 RZ, [R15+URZ+-0x100] ;  /* 0xffff00000fff7f8c */ /* 0x0003e4000d8000ff */
.L_x_8:
[----:B------:R-:W-:Y:S05]  /*08b0*/  BSYNC.RECONVERGENT B1 ;  /* 0x0000000000017941 */ /* 0x000fea0003800200 */
.L_x_7:
[----:B------:R-:W-:Y:S05]  /*08c0*/  @!P1 BRA `(.L_x_3) ;  /* 0x0000000000b09947 */ /* 0x000fea0003800000 */
[----:B------:R-:W-:Y:S01]  /*08d0*/  ISETP.GE.U32.AND P2, PT, R7, 0x4, PT ;  /* 0x000000040700780c */ /* 0x000fe20003f46070 */
[----:B------:R-:W-:Y:S01]  /*08e0*/  BSSY.RECONVERGENT B1, `(.L_x_9) ;  /* 0x0000019000017945 */ /* 0x000fe20003800200 */
[----:B-1----:R-:W-:-:S04]  /*08f0*/  LOP3.LUT R8, R3, 0x3, RZ, 0xc0, !PT ;  /* 0x0000000303087812 */ /* 0x002fc800078ec0ff */
        /* <DEDUP_REMOVED lines=10> */
[----:B0-----:R-:W5:Y:S01]  /*09a0*/  LDG.E.S8 R11, desc[UR8][R4.64+0x60] ;  /* 0x00006008040b7981 */ /* 0x001f62000c1e1300 */
        /* <DEDUP_REMOVED lines=10> */
[----:B------:R1:W-:Y:S04]  /*0a50*/  ATOMS.POPC.INC.32 RZ, [R10+URZ+-0x100] ;  /* 0xffff00000aff7f8c */ /* 0x0003e8000d8000ff */
[----:B------:R1:W-:Y:S02]  /*0a60*/  ATOMS.POPC.INC.32 RZ, [R11+URZ+-0x100] ;  /* 0xffff00000bff7f8c */ /* 0x0003e4000d8000ff */
.L_x_10:
[----:B------:R-:W-:Y:S05]  /*0a70*/  BSYNC.RECONVERGENT B1 ;  /* 0x0000000000017941 */ /* 0x000fea0003800200 */
.L_x_9:
[----:B------:R-:W-:Y:S05]  /*0a80*/  @!P1 BRA `(.L_x_3) ;  /* 0x0000000000409947 */ /* 0x000fea0003800000 */
[----:B------:R-:W1:Y:S01]  /*0a90*/  S2R R5, SR_CgaCtaId ;  /* 0x0000000000057919 */ /* 0x000e620000008800 */
[----:B------:R-:W2:Y:S01]  /*0aa0*/  LDCU UR4, c[0x0][0x394] ;  /* 0x00007280ff0477ac */ /* 0x000ea20008000800 */
[----:B------:R-:W-:Y:S01]  /*0ab0*/  MOV R4, 0x400 ;  /* 0x0000040000047802 */ /* 0x000fe20000000f00 */
[----:B------:R-:W-:Y:S01]  /*0ac0*/  IMAD.MOV R8, RZ, RZ, -R8 ;  /* 0x000000ffff087224 */ /* 0x000fe200078e0a08 */
[----:B--2---:R-:W-:Y:S02]  /*0ad0*/  LEA R6, R6, UR4, 0x5 ;  /* 0x0000000406067c11 */ /* 0x004fe4000f8e28ff */
[----:B-1----:R-:W-:-:S07]  /*0ae0*/  LEA R9, R5, R4, 0x18 ;  /* 0x0000000405097211 */ /* 0x002fce00078ec0ff */
.L_x_11:
[----:B------:R-:W1:Y:S02]  /*0af0*/  LDCU.64 UR4, c[0x0][0x380] ;  /* 0x00007000ff0477ac */ /* 0x000e640008000a00 */
[----:B-1----:R-:W-:-:S04]  /*0b00*/  IADD3 R4, P1, PT, R6, UR4, RZ ;  /* 0x0000000406047c10 */ /* 0x002fc8000ff3e0ff */
[----:B------:R-:W-:-:S05]  /*0b10*/  LEA.HI.X.SX32 R5, R6, UR5, 0x1, P1 ;  /* 0x0000000506057c11 */ /* 0x000fca00088f0eff */
[----:B------:R-:W2:Y:S01]  /*0b20*/  LDG.E.S8 R4, desc[UR8][R4.64] ;  /* 0x0000000804047981 */ /* 0x000ea2000c1e1300 */
[----:B------:R-:W-:Y:S02]  /*0b30*/  VIADD R8, R8, 0x1 ;  /* 0x0000000108087836 */ /* 0x000fe40000000000 */
[----:B------:R-:W-:-:S03]  /*0b40*/  VIADD R6, R6, 0x20 ;  /* 0x0000002006067836 */ /* 0x000fc60000000000 */
[----:B------:R-:W-:Y:S02]  /*0b50*/  ISETP.NE.AND P1, PT, R8, RZ, PT ;  /* 0x000000ff0800720c */ /* 0x000fe40003f25270 */
[----:B--23--:R-:W-:-:S05]  /*0b60*/  LEA R7, R4, R9, 0x2 ;  /* 0x0000000904077211 */ /* 0x00cfca00078e10ff */
[----:B------:R3:W-:Y:S06]  /*0b70*/  ATOMS.POPC.INC.32 RZ, [R7+URZ+-0x100] ;  /* 0xffff000007ff7f8c */ /* 0x0007ec000d8000ff */
[----:B------:R-:W-:Y:S05]  /*0b80*/  @P1 BRA `(.L_x_11) ;  /* 0xfffffffc00d81947 */ /* 0x000fea000383ffff */
.L_x_3:
[----:B-12---:R-:W-:Y:S05]  /*0b90*/  BSYNC.RECONVERGENT B0 ;  /* 0x0000000000007941 */ /* 0x006fea0003800200 */
.L_x_2:
[----:B------:R-:W-:Y:S01]  /*0ba0*/  BAR.SYNC.DEFER_BLOCKING 0x0 ;  /* 0x0000000000007b1d */ /* 0x000fe20000010000 */
[----:B------:R-:W-:-:S05]  /*0bb0*/  ISETP.NE.AND P1, PT, R0, RZ, PT ;  /* 0x000000ff0000720c */ /* 0x000fca0003f25270 */
[----:B------:R-:W-:Y:S08]  /*0bc0*/  BSSY.RECONVERGENT B0, `(.L_x_12) ;  /* 0x00000b3000007945 */ /* 0x000ff00003800200 */
[----:B------:R-:W-:Y:S05]  /*0bd0*/  @P1 BRA `(.L_x_13) ;  /* 0x0000000800c41947 */ /* 0x000fea0003800000 */
[----:B------:R-:W1:Y:S01]  /*0be0*/  S2UR UR5, SR_CgaCtaId ;  /* 0x00000000000579c3 */ /* 0x000e620000008800 */
[----:B------:R-:W-:Y:S02]  /*0bf0*/  UMOV UR4, 0x400 ;  /* 0x0000040000047882 */ /* 0x000fe40000000000 */
[----:B-1----:R-:W-:-:S09]  /*0c00*/  ULEA UR4, UR5, UR4, 0x18 ;  /* 0x0000000405047291 */ /* 0x002fd2000f8ec0ff */
[----:B0-----:R-:W-:Y:S04]  /*0c10*/  LDS R11, [UR4] ;  /* 0x00000004ff0b7984 */ /* 0x001fe80008000800 */
[----:B------:R-:W0:Y:S04]  /*0c20*/  LDS R4, [UR4+0x4] ;  /* 0x00000404ff047984 */ /* 0x000e280008000800 */
[----:B------:R-:W1:Y:S04]  /*0c30*/  LDS R26, [UR4+0x8] ;  /* 0x00000804ff1a7984 */ /* 0x000e680008000800 */
[----:B------:R-:W2:Y:S04]  /*0c40*/  LDS R9, [UR4+0xc] ;  /* 0x00000c04ff097984 */ /* 0x000ea80008000800 */
[----:B------:R-:W4:Y:S04]  /*0c50*/  LDS R23, [UR4+0x10] ;  /* 0x00001004ff177984 */ /* 0x000f280008000800 */
[----:B------:R-:W5:Y:S04]  /*0c60*/  LDS R8, [UR4+0x14] ;  /* 0x00001404ff087984 */ /* 0x000f680008000800 */
[----:B------:R-:W5:Y:S04]  /*0c70*/  LDS R15, [UR4+0x18] ;  /* 0x00001804ff0f7984 */ /* 0x000f680008000800 */
[----:B------:R-:W5:Y:S04]  /*0c80*/  LDS R17, [UR4+0x1c] ;  /* 0x00001c04ff117984 */ /* 0x000f680008000800 */
[----:B------:R-:W5:Y:S04]  /*0c90*/  LDS R19, [UR4+0x20] ;  /* 0x00002004ff137984 */ /* 0x000f680008000800 */
[----:B------:R-:W5:Y:S04]  /*0ca0*/  LDS R13, [UR4+0x24] ;  /* 0x00002404ff0d7984 */ /* 0x000f680008000800 */
[----:B---3--:R-:W3:Y:S01]  /*0cb0*/  LDS R7, [UR4+0x28] ;  /* 0x00002804ff077984 */ /* 0x008ee20008000800 */
[----:B0-----:R-:W-:-:S03]  /*0cc0*/  IMAD.IADD R25, R11, 0x1, R4 ;  /* 0x000000010b197824 */ /* 0x001fc600078e0204 */
[----:B------:R-:W0:Y:S02]  /*0cd0*/  LDS R5, [UR4+0x2c] ;  /* 0x00002c04ff057984 */ /* 0x000e240008000800 */
[----:B-1----:R-:W-:Y:S02]  /*0ce0*/  IADD3 R26, PT, PT, R25, R26, RZ ;  /* 0x0000001a191a7210 */ /* 0x002fe40007ffe0ff */
[----:B------:R-:W1:Y:S03]  /*0cf0*/  LDS R28, [UR4+0x30] ;  /* 0x00003004ff1c7984 */ /* 0x000e660008000800 */
[----:B--2---:R-:W-:Y:S01]  /*0d00*/  IMAD.IADD R20, R26, 0x1, R9 ;  /* 0x000000011a147824 */ /* 0x004fe200078e0209 */
[----:B------:R-:W2:Y:S03]  /*0d10*/  LDS R6, [UR4+0x34] ;  /* 0x00003404ff067984 */ /* 0x000ea60008000800 */
[----:B----4-:R-:W-:Y:S01]  /*0d20*/  IMAD.IADD R23, R20, 0x1, R23 ;  /* 0x0000000114177824 */ /* 0x010fe200078e0217 */
[----:B------:R-:W4:Y:S03]  /*0d30*/  LDS R22, [UR4+0x38] ;  /* 0x00003804ff167984 */ /* 0x000f260008000800 */
[----:B-----5:R-:W-:Y:S01]  /*0d40*/  IMAD.IADD R4, R23, 0x1, R8 ;  /* 0x0000000117047824 */ /* 0x020fe200078e0208 */
[----:B------:R-:W5:Y:S04]  /*0d50*/  LDS R9, [UR4+0x3c] ;  /* 0x00003c04ff097984 */ /* 0x000f680008000800 */
[----:B------:R-:W-:Y:S01]  /*0d60*/  IADD3 R14, PT, PT, R4, R15, RZ ;  /* 0x0000000f040e7210 */ /* 0x000fe20007ffe0ff */
[----:B------:R-:W5:Y:S04]  /*0d70*/  LDS R27, [UR4+0x40] ;  /* 0x00004004ff1b7984 */ /* 0x000f680008000800 */
[----:B------:R-:W-:Y:S01]  /*0d80*/  IMAD.IADD R18, R14, 0x1, R17 ;  /* 0x000000010e127824 */ /* 0x000fe200078e0211 */
[----:B------:R-:W5:Y:S03]  /*0d90*/  LDS R8, [UR4+0x44] ;  /* 0x00004404ff087984 */ /* 0x000f660008000800 */
[----:B------:R-:W-:Y:S01]  /*0da0*/  IMAD.IADD R12, R18, 0x1, R19 ;  /* 0x00000001120c7824 */ /* 0x000fe200078e0213 */
[----:B------:R-:W5:Y:S03]  /*0db0*/  LDS R24, [UR4+0x48] ;  /* 0x00004804ff187984 */ /* 0x000f660008000800 */
[----:B------:R-:W-:Y:S01]  /*0dc0*/  IMAD.IADD R10, R12, 0x1, R13 ;  /* 0x000000010c0a7824 */ /* 0x000fe200078e020d */
[----:B------:R-:W5:Y:S04]  /*0dd0*/  LDS R17, [UR4+0x4c] ;  /* 0x00004c04ff117984 */ /* 0x000f680008000800 */
[----:B---3--:R-:W-:Y:S01]  /*0de0*/  IADD3 R7, PT, PT, R10, R7, RZ ;  /* 0x000000070a077210 */ /* 0x008fe20007ffe0ff */
[----:B------:R-:W3:Y:S04]  /*0df0*/  LDS R16, [UR4+0x50] ;  /* 0x00005004ff107984 */ /* 0x000ee80008000800 */
[----:B0-----:R-:W-:Y:S01]  /*0e00*/  IMAD.IADD R5, R7, 0x1, R5 ;  /* 0x0000000107057824 */ /* 0x001fe200078e0205 */
[----:B------:R-:W0:Y:S03]  /*0e10*/  LDS R19, [UR4+0x54] ;  /* 0x00005404ff137984 */ /* 0x000e260008000800 */
[----:B-1----:R-:W-:Y:S01]  /*0e20*/  IMAD.IADD R29, R5, 0x1, R28 ;  /* 0x00000001051d7824 */ /* 0x002fe200078e021c */
[----:B------:R-:W1:Y:S03]  /*0e30*/  LDS R15, [UR4+0x58] ;  /* 0x00005804ff0f7984 */ /* 0x000e660008000800 */
[----:B--2---:R-:W-:Y:S01]  /*0e40*/  IMAD.IADD R21, R29, 0x1, R6 ;  /* 0x000000011d157824 */ /* 0x004fe200078e0206 */
[----:B------:R-:W2:Y:S04]  /*0e50*/  LDS R13, [UR4+0x5c] ;  /* 0x00005c04ff0d7984 */ /* 0x000ea80008000800 */
[----:B----4-:R-:W-:Y:S01]  /*0e60*/  IADD3 R22, PT, PT, R21, R22, RZ ;  /* 0x0000001615167210 */ /* 0x010fe20007ffe0ff */
[----:B------:R-:W4:Y:S04]  /*0e70*/  LDS R6, [UR4+0x60] ;  /* 0x00006004ff067984 */ /* 0x000f280008000800 */
[----:B-----5:R-:W-:Y:S01]  /*0e80*/  IMAD.IADD R28, R22, 0x1, R9 ;  /* 0x00000001161c7824 */ /* 0x020fe200078e0209 */
[----:B------:R-:W-:Y:S03]  /*0e90*/  STS [UR4+0xf0], R11 ;  /* 0x0000f00bff007988 */ /* 0x000fe60008000804 */
[----:B------:R-:W-:Y:S01]  /*0ea0*/  IMAD.IADD R27, R28, 0x1, R27 ;  /* 0x000000011c1b7824 */ /* 0x000fe200078e021b */
[----:B------:R-:W5:Y:S04]  /*0eb0*/  LDS R11, [UR4+0x64] ;  /* 0x00006404ff0b7984 */ /* 0x000f680008000800 */
[----:B------:R3:W-:Y:S04]  /*0ec0*/  STS [UR4+0xf4], R25 ;  /* 0x0000f419ff007988 */ /* 0x0007e80008000804 */
[----:B------:R-:W5:Y:S01]  /*0ed0*/  LDS R9, [UR4+0x68] ;  /* 0x00006804ff097984 */ /* 0x000f620008000800 */
[----:B---3--:R-:W-:-:S03]  /*0ee0*/  IMAD.IADD R25, R27, 0x1, R8 ;  /* 0x000000011b197824 */ /* 0x008fc600078e0208 */
[----:B------:R-:W-:Y:S02]  /*0ef0*/  STS [UR4+0xfc], R20 ;  /* 0x0000fc14ff007988 */ /* 0x000fe40008000804 */
[----:B------:R-:W-:Y:S02]  /*0f00*/  IADD3 R24, PT, PT, R25, R24, RZ ;  /* 0x0000001819187210 */ /* 0x000fe40007ffe0ff */
[----:B------:R-:W3:Y:S04]  /*0f10*/  LDS R8, [UR4+0x6c] ;  /* 0x00006c04ff087984 */ /* 0x000ee80008000800 */
[----:B------:R-:W3:Y:S01]  /*0f20*/  LDS R20, [UR4+0x70] ;  /* 0x00007004ff147984 */ /* 0x000ee20008000800 */
[----:B------:R-:W-:-:S03]  /*0f30*/  IMAD.IADD R17, R24, 0x1, R17 ;  /* 0x0000000118117824 */ /* 0x000fc600078e0211 */
[----:B------:R-:W-:Y:S01]  /*0f40*/  STS [UR4+0x100], R23 ;  /* 0x00010017ff007988 */ /* 0x000fe20008000804 */
[----:B------:R-:W-:-:S03]  /*0f50*/  IMAD.IADD R16, R17, 0x1, R16 ;  /* 0x0000000111107824 */ /* 0x000fc600078e0210 */
[----:B------:R-:W3:Y:S04]  /*0f60*/  LDS R23, [UR4+0x74] ;  /* 0x00007404ff177984 */ /* 0x000ee80008000800 */
[----:B------:R0:W-:Y:S04]  /*0f70*/  STS [UR4+0x104], R4 ;  /* 0x00010404ff007988 */ /* 0x0001e80008000804 */
[----:B------:R-:W-:Y:S01]  /*0f80*/  STS [UR4+0xf8], R26 ;  /* 0x0000f81aff007988 */ /* 0x000fe20008000804 */
[----:B0-----:R-:W-:-:S03]  /*0f90*/  IMAD.IADD R4, R16, 0x1, R19 ;  /* 0x0000000110047824 */ /* 0x001fc600078e0213 */
[----:B------:R-:W0:Y:S04]  /*0fa0*/  LDS R26, [UR4+0x78] ;  /* 0x00007804ff1a7984 */ /* 0x000e280008000800 */
[----:B------:R1:W-:Y:S04]  /*0fb0*/  STS [UR4+0x108], R14 ;  /* 0x0001080eff007988 */ /* 0x0003e80008000804 */
[----:B------:R-:W0:Y:S01]  /*0fc0*/  LDS R19, [UR4+0x7c] ;  /* 0x00007c04ff137984 */ /* 0x000e220008000800 */
[----:B-1----:R-:W-:-:S03]  /*0fd0*/  IADD3 R14, PT, PT, R4, R15, RZ ;  /* 0x0000000f040e7210 */ /* 0x002fc60007ffe0ff */
[----:B------:R-:W-:Y:S04]  /*0fe0*/  STS [UR4+0x10c], R18 ;  /* 0x00010c12ff007988 */ /* 0x000fe80008000804 */
[----:B------:R-:W1:Y:S01]  /*0ff0*/  LDS R18, [UR4+0x80] ;  /* 0x00008004ff127984 */ /* 0x000e620008000800 */
[----:B--2---:R-:W-:-:S03]  /*1000*/  IMAD.IADD R13, R14, 0x1, R13 ;  /* 0x000000010e0d7824 */ /* 0x004fc600078e020d */
[----:B------:R-:W2:Y:S01]  /*1010*/  LDS R15, [UR4+0x84] ;  /* 0x00008404ff0f7984 */ /* 0x000ea20008000800 */
[----:B----4-:R-:W-:-:S03]  /*1020*/  IMAD.IADD R6, R13, 0x1, R6 ;  /* 0x000000010d067824 */ /* 0x010fc600078e0206 */
[----:B------:R-:W-:Y:S01]  /*1030*/  STS [UR4+0x110], R12 ;  /* 0x0001100cff007988 */ /* 0x000fe20008000804 */
[----:B-----5:R-:W-:-:S03]  /*1040*/  IMAD.IADD R11, R6, 0x1, R11 ;  /* 0x00000001060b7824 */ /* 0x020fc600078e020b */
[----:B------:R-:W4:Y:S02]  /*1050*/  LDS R12, [UR4+0x88] ;  /* 0x00008804ff0c7984 */ /* 0x000f240008000800 */
[----:B------:R-:W-:Y:S02]  /*1060*/  IADD3 R9, PT, PT, R11, R9, RZ ;  /* 0x000000090b097210 */ /* 0x000fe40007ffe0ff */
[----:B------:R-:W-:Y:S04]  /*1070*/  STS [UR4+0x114], R10 ;  /* 0x0001140aff007988 */ /* 0x000fe80008000804 */
[----:B------:R-:W5:Y:S04]  /*1080*/  LDS R10, [UR4+0x8c] ;  /* 0x00008c04ff0a7984 */ /* 0x000f680008000800 */
[----:B------:R3:W-:Y:S04]  /*1090*/  STS [UR4+0x118], R7 ;  /* 0x00011807ff007988 */ /* 0x0007e80008000804 */
[----:B------:R-:W-:Y:S04]  /*10a0*/  STS [UR4+0x11c], R5 ;  /* 0x00011c05ff007988 */ /* 0x000fe80008000804 */
[----:B------:R-:W5:Y:S01]  /*10b0*/  LDS R5, [UR4+0x90] ;  /* 0x00009004ff057984 */ /* 0x000f620008000800 */
[----:B---3--:R-:W-:-:S03]  /*10c0*/  IMAD.IADD R7, R9, 0x1, R8 ;  /* 0x0000000109077824 */ /* 0x008fc600078e0208 */
[----:B------:R-:W3:Y:S01]  /*10d0*/  LDS R8, [UR4+0x94] ;  /* 0x00009404ff087984 */ /* 0x000ee20008000800 */
[----:B------:R-:W-:-:S03]  /*10e0*/  IMAD.IADD R20, R7, 0x1, R20 ;  /* 0x0000000107147824 */ /* 0x000fc600078e0214 */
[----:B------:R-:W-:Y:S01]  /*10f0*/  STS [UR4+0x124], R21 ;  /* 0x00012415ff007988 */ /* 0x000fe20008000804 */
[----:B------:R-:W-:-:S03]  /*1100*/  IMAD.IADD R23, R20, 0x1, R23 ;  /* 0x0000000114177824 */ /* 0x000fc600078e0217 */
[----:B------:R-:W3:Y:S02]  /*1110*/  LDS R21, [UR4+0x98] ;  /* 0x00009804ff157984 */ /* 0x000ee40008000800 */
[----:B0-----:R-:W-:Y:S02]  /*1120*/  IADD3 R26, PT, PT, R23, R26, RZ ;  /* 0x0000001a171a7210 */ /* 0x001fe40007ffe0ff */
[----:B------:R-:W-:Y:S04]  /*1130*/  STS [UR4+0x128], R22 ;  /* 0x00012816ff007988 */ /* 0x000fe80008000804 */
[----:B------:R-:W0:Y:S04]  /*1140*/  LDS R22, [UR4+0x9c] ;  /* 0x00009c04ff167984 */ /* 0x000e280008000800 */
[----:B------:R1:W-:Y:S04]  /*1150*/  STS [UR4+0x120], R29 ;  /* 0x0001201dff007988 */ /* 0x0003e80008000804 */
[----:B------:R-:W-:Y:S04]  /*1160*/  STS [UR4+0x12c], R28 ;  /* 0x00012c1cff007988 */ /* 0x000fe80008000804 */
[----:B------:R-:W0:Y:S01]  /*1170*/  LDS R28, [UR4+0xa0] ;  /* 0x0000a004ff1c7984 */ /* 0x000e220008000800 */
[----:B-1----:R-:W-:-:S03]  /*1180*/  IMAD.IADD R29, R26, 0x1, R19 ;  /* 0x000000011a1d7824 */ /* 0x002fc600078e0213 */
[----:B------:R1:W-:Y:S04]  /*1190*/  STS [UR4+0x130], R27 ;  /* 0x0001301bff007988 */ /* 0x0003e80008000804 */
[----:B------:R-:W0:Y:S01]  /*11a0*/  LDS R19, [UR4+0xa4] ;  /* 0x0000a404ff137984 */ /* 0x000e220008000800 */
[----:B-1----:R-:W-:-:S03]  /*11b0*/  IMAD.IADD R27, R29, 0x1, R18 ;  /* 0x000000011d1b7824 */ /* 0x002fc600078e0212 */
[----:B------:R4:W-:Y:S01]  /*11c0*/  STS [UR4+0x134], R25 ;  /* 0x00013419ff007988 */ /* 0x0009e20008000804 */
[----:B--2---:R-:W-:-:S03]  /*11d0*/  IMAD.IADD R15, R27, 0x1, R15 ;  /* 0x000000011b0f7824 */ /* 0x004fc600078e020f */
[----:B------:R-:W1:Y:S04]  /*11e0*/  LDS R18, [UR4+0xa8] ;  /* 0x0000a804ff127984 */ /* 0x000e680008000800 */
[----:B------:R-:W-:Y:S01]  /*11f0*/  STS [UR4+0x138], R24 ;  /* 0x00013818ff007988 */ /* 0x000fe20008000804 */
[----:B----4-:R-:W-:-:S03]  /*1200*/  IADD3 R25, PT, PT, R15, R12, RZ ;  /* 0x0000000c0f197210 */ /* 0x010fc60007ffe0ff */
[----:B------:R-:W2:Y:S02]  /*1210*/  LDS R24, [UR4+0xac] ;  /* 0x0000ac04ff187984 */ /* 0x000ea40008000800 */
[----:B-----5:R-:W-:Y:S02]  /*1220*/  IMAD.IADD R10, R25, 0x1, R10 ;  /* 0x00000001190a7824 */ /* 0x020fe400078e020a */
[----:B------:R-:W4:Y:S02]  /*1230*/  LDS R12, [UR4+0xb0] ;  /* 0x0000b004ff0c7984 */ /* 0x000f240008000800 */
[----:B------:R-:W-:Y:S02]  /*1240*/  IMAD.IADD R5, R10, 0x1, R5 ;  /* 0x000000010a057824 */ /* 0x000fe400078e0205 */
[----:B------:R-:W-:Y:S04]  /*1250*/  STS [UR4+0x140], R16 ;  /* 0x00014010ff007988 */ /* 0x000fe80008000804 */
[----:B------:R-:W5:Y:S04]  /*1260*/  LDS R16, [UR4+0xb4] ;  /* 0x0000b404ff107984 */ /* 0x000f680008000800 */
[----:B------:R3:W-:Y:S04]  /*1270*/  STS [UR4+0x13c], R17 ;  /* 0x00013c11ff007988 */ /* 0x0007e80008000804 */
[----:B------:R-:W-:Y:S01]  /*1280*/  STS [UR4+0x144], R4 ;  /* 0x00014404ff007988 */ /* 0x000fe20008000804 */
[----:B---3--:R-:W-:-:S03]  /*1290*/  IMAD.IADD R17, R5, 0x1, R8 ;  /* 0x0000000105117824 */ /* 0x008fc600078e0208 */
[----:B------:R-:W3:Y:S02]  /*12a0*/  LDS R4, [UR4+0xb8] ;  /* 0x0000b804ff047984 */ /* 0x000ee40008000800 */
[----:B------:R-:W-:Y:S02]  /*12b0*/  IADD3 R21, PT, PT, R17, R21, RZ ;  /* 0x0000001511157210 */ /* 0x000fe40007ffe0ff */
[----:B------:R-:W3:Y:S04]  /*12c0*/  LDS R8, [UR4+0xbc] ;  /* 0x0000bc04ff087984 */ /* 0x000ee80008000800 */
[----:B------:R-:W-:Y:S01]  /*12d0*/  STS [UR4+0x14c], R13 ;  /* 0x00014c0dff007988 */ /* 0x000fe20008000804 */
[----:B0-----:R-:W-:-:S03]  /*12e0*/  IMAD.IADD R22, R21, 0x1, R22 ;  /* 0x0000000115167824 */ /* 0x001fc600078e0216 */
[----:B------:R-:W0:Y:S01]  /*12f0*/  LDS R13, [UR4+0xc0] ;  /* 0x0000c004ff0d7984 */ /* 0x000e220008000800 */
[----:B------:R-:W-:-:S03]  /*1300*/  IMAD.IADD R28, R22, 0x1, R28 ;  /* 0x00000001161c7824 */ /* 0x000fc600078e021c */
[----:B------:R-:W-:Y:S01]  /*1310*/  STS [UR4+0x150], R6 ;  /* 0x00015006ff007988 */ /* 0x000fe20008000804 */
[----:B------:R-:W-:-:S03]  /*1320*/  IMAD.IADD R19, R28, 0x1, R19 ;  /* 0x000000011c137824 */ /* 0x000fc600078e0213 */
[----:B------:R-:W0:Y:S02]  /*1330*/  LDS R6, [UR4+0xc4] ;  /* 0x0000c404ff067984 */ /* 0x000e240008000800 */
[----:B-1----:R-:W-:Y:S02]  /*1340*/  IADD3 R18, PT, PT, R19, R18, RZ ;  /* 0x0000001213127210 */ /* 0x002fe40007ffe0ff */
[----:B------:R-:W-:Y:S03]  /*1350*/  STS [UR4+0x154], R11 ;  /* 0x0001540bff007988 */ /* 0x000fe60008000804 */
[----:B--2---:R-:W-:Y:S01]  /*1360*/  IMAD.IADD R24, R18, 0x1, R24 ;  /* 0x0000000112187824 */ /* 0x004fe200078e0218 */
[----:B------:R-:W1:Y:S03]  /*1370*/  LDS R11, [UR4+0xc8] ;  /* 0x0000c804ff0b7984 */ /* 0x000e660008000800 */
[----:B----4-:R-:W-:Y:S01]  /*1380*/  IMAD.IADD R12, R24, 0x1, R12 ;  /* 0x00000001180c7824 */ /* 0x010fe200078e020c */
[----:B------:R-:W-:Y:S04]  /*1390*/  STS [UR4+0x158], R9 ;  /* 0x00015809ff007988 */ /* 0x000fe80008000804 */
[----:B------:R-:W2:Y:S04]  /*13a0*/  LDS R9, [UR4+0xcc] ;  /* 0x0000cc04ff097984 */ /* 0x000ea80008000800 */
[----:B------:R-:W-:Y:S04]  /*13b0*/  STS [UR4+0x15c], R7 ;  /* 0x00015c07ff007988 */ /* 0x000fe80008000804 */
[----:B------:R-:W4:Y:S04]  /*13c0*/  LDS R7, [UR4+0xd0] ;  /* 0x0000d004ff077984 */ /* 0x000f280008000800 */
[----:B------:R-:W-:Y:S04]  /*13d0*/  STS [UR4+0x148], R14 ;  /* 0x0001480eff007988 */ /* 0x000fe80008000804 */
[----:B------:R-:W4:Y:S04]  /*13e0*/  LDS R14, [UR4+0xd4] ;  /* 0x0000d404ff0e7984 */ /* 0x000f280008000800 */
[----:B------:R5:W-:Y:S04]  /*13f0*/  STS [UR4+0x164], R23 ;  /* 0x00016417ff007988 */ /* 0x000be80008000804 */
[----:B------:R-:W-:Y:S01]  /*1400*/  STS [UR4+0x160], R20 ;  /* 0x00016014ff007988 */ /* 0x000fe20008000804 */
[----:B-----5:R-:W-:-:S03]  /*1410*/  IMAD.IADD R23, R12, 0x1, R16 ;  /* 0x000000010c177824 */ /* 0x020fc600078e0210 */
[----:B------:R-:W5:Y:S04]  /*1420*/  LDS R20, [UR4+0xd8] ;  /* 0x0000d804ff147984 */ /* 0x000f680008000800 */
[----:B------:R3:W-:Y:S04]  /*1430*/  STS [UR4+0x168], R26 ;  /* 0x0001681aff007988 */ /* 0x0007e80008000804 */
[----:B------:R-:W5:Y:S01]  /*1440*/  LDS R16, [UR4+0xdc] ;  /* 0x0000dc04ff107984 */ /* 0x000f620008000800 */
[----:B---3--:R-:W-:-:S03]  /*1450*/  IADD3 R26, PT, PT, R23, R4, RZ ;  /* 0x00000004171a7210 */ /* 0x008fc60007ffe0ff */
[----:B------:R-:W-:Y:S04]  /*1460*/  STS [UR4+0x16c], R29 ;  /* 0x00016c1dff007988 */ /* 0x000fe80008000804 */
[----:B------:R-:W3:Y:S01]  /*1470*/  LDS R4, [UR4+0xe0] ;  /* 0x0000e004ff047984 */ /* 0x000ee20008000800 */
[----:B------:R-:W-:-:S03]  /*1480*/  IMAD.IADD R8, R26, 0x1, R8 ;  /* 0x000000011a087824 */ /* 0x000fc600078e0208 */
[----:B------:R-:W3:Y:S01]  /*1490*/  LDS R29, [UR4+0xe4] ;  /* 0x0000e404ff1d7984 */ /* 0x000ee20008000800 */
[----:B0-----:R-:W-:-:S03]  /*14a0*/  IMAD.IADD R13, R8, 0x1, R13 ;  /* 0x00000001080d7824 */ /* 0x001fc600078e020d */
[----:B------:R0:W-:Y:S04]  /*14b0*/  STS [UR4+0x170], R27 ;  /* 0x0001701bff007988 */ /* 0x0001e80008000804 */
[----:B------:R5:W-:Y:S01]  /*14c0*/  STS [UR4+0x174], R15 ;  /* 0x0001740fff007988 */ /* 0x000be20008000804 */
[----:B0-----:R-:W-:-:S03]  /*14d0*/  IMAD.IADD R27, R13, 0x1, R6 ;  /* 0x000000010d1b7824 */ /* 0x001fc600078e0206 */
[----:B------:R0:W-:Y:S02]  /*14e0*/  STS [UR4+0x180], R5 ;  /* 0x00018005ff007988 */ /* 0x0001e40008000804 */
[----:B-1----:R-:W-:Y:S02]  /*14f0*/  IADD3 R6, PT, PT, R27, R11, RZ ;  /* 0x0000000b1b067210 */ /* 0x002fe40007ffe0ff */
[----:B------:R1:W-:Y:S03]  /*1500*/  STS [UR4+0x178], R25 ;  /* 0x00017819ff007988 */ /* 0x0003e60008000804 */
[----:B--2---:R-:W-:Y:S01]  /*1510*/  IMAD.IADD R9, R6, 0x1, R9 ;  /* 0x0000000106097824 */ /* 0x004fe200078e0209 */
[----:B------:R1:W-:Y:S03]  /*1520*/  STS [UR4+0x17c], R10 ;  /* 0x00017c0aff007988 */ /* 0x0003e60008000804 */
[----:B----4-:R-:W-:Y:S01]  /*1530*/  IMAD.IADD R7, R9, 0x1, R7 ;  /* 0x0000000109077824 */ /* 0x010fe200078e0207 */
[----:B------:R1:W-:Y:S03]  /*1540*/  STS [UR4+0x184], R17 ;  /* 0x00018411ff007988 */ /* 0x0003e60008000804 */
[----:B------:R-:W-:Y:S01]  /*1550*/  IMAD.IADD R11, R7, 0x1, R14 ;  /* 0x00000001070b7824 */ /* 0x000fe200078e020e */
[----:B------:R1:W-:Y:S04]  /*1560*/  STS [UR4+0x188], R21 ;  /* 0x00018815ff007988 */ /* 0x0003e80008000804 */
[----:B-----5:R-:W-:Y:S01]  /*1570*/  IADD3 R15, PT, PT, R11, R20, RZ ;  /* 0x000000140b0f7210 */ /* 0x020fe20007ffe0ff */
[----:B------:R1:W-:Y:S04]  /*1580*/  STS [UR4+0x18c], R22 ;  /* 0x00018c16ff007988 */ /* 0x0003e80008000804 */
[----:B0-----:R-:W-:Y:S01]  /*1590*/  IMAD.IADD R5, R15, 0x1, R16 ;  /* 0x000000010f057824 */ /* 0x001fe200078e0210 */
[----:B------:R1:W-:Y:S03]  /*15a0*/  STS [UR4+0x190], R28 ;  /* 0x0001901cff007988 */ /* 0x0003e60008000804 */
[----:B---3--:R-:W-:Y:S01]  /*15b0*/  IMAD.IADD R4, R4, 0x1, R5 ;  /* 0x0000000104047824 */ /* 0x008fe200078e0205 */
[----:B------:R1:W-:Y:S03]  /*15c0*/  STS [UR4+0x194], R19 ;  /* 0x00019413ff007988 */ /* 0x0003e60008000804 */
[----:B------:R-:W-:Y:S01]  /*15d0*/  IMAD.IADD R29, R4, 0x1, R29 ;  /* 0x00000001041d7824 */ /* 0x000fe200078e021d */
[----:B------:R1:W-:Y:S04]  /*15e0*/  STS [UR4+0x198], R18 ;  /* 0x00019812ff007988 */ /* 0x0003e80008000804 */
        /* <DEDUP_REMOVED lines=15> */
[----:B------:R-:W-:Y:S01]  /*16e0*/  STS [UR4+0xec], RZ ;  /* 0x0000ecffff007988 */ /* 0x000fe20008000804 */
.L_x_13:
[----:B------:R-:W-:Y:S05]  /*16f0*/  BSYNC.RECONVERGENT B0 ;  /* 0x0000000000007941 */ /* 0x000fea0003800200 */
.L_x_12:
[----:B------:R-:W-:Y:S06]  /*1700*/  BAR.SYNC.DEFER_BLOCKING 0x0 ;  /* 0x0000000000007b1d */ /* 0x000fec0000010000 */
[----:B------:R-:W-:Y:S05]  /*1710*/  @P0 EXIT ;  /* 0x000000000000094d */ /* 0x000fea0003800000 */
[----:B01----:R-:W0:Y:S01]  /*1720*/  LDC.64 R4, c[0x0][0x380] ;  /* 0x0000e000ff047b82 */ /* 0x003e220000000a00 */
[----:B------:R-:W-:Y:S01]  /*1730*/  UMOV UR5, 0x400 ;  /* 0x0000040000057882 */ /* 0x000fe20000000000 */
[----:B------:R-:W-:Y:S01]  /*1740*/  IADD3 R6, PT, PT, R2, -R3, RZ ;  /* 0x8000000302067210 */ /* 0x000fe20007ffe0ff */
[----:B------:R-:W-:Y:S02]  /*1750*/  UIADD3 UR4, UPT, UPT, UR5, 0xec, URZ ;  /* 0x000000ec05047890 */ /* 0x000fe4000fffe0ff */
[----:B------:R-:W-:Y:S01]  /*1760*/  UIADD3 UR5, UPT, UPT, UR5, 0x1d8, URZ ;  /* 0x000001d805057890 */ /* 0x000fe2000fffe0ff */
[----:B------:R-:W1:Y:S02]  /*1770*/  LDCU.128 UR12, c[0x0][0x380] ;  /* 0x00007000ff0c77ac */ /* 0x000e640008000c00 */
[----:B------:R-:W2:Y:S08]  /*1780*/  LDC R9, c[0x0][0x394] ;  /* 0x0000e500ff097b82 */ /* 0x000eb00000000800 */
[----:B------:R-:W4:Y:S01]  /*1790*/  S2UR UR6, SR_CgaCtaId ;  /* 0x00000000000679c3 */ /* 0x000f220000008800 */
[----:B0-----:R-:W-:-:S03]  /*17a0*/  IMAD.WIDE.U32 R4, R0, 0x1880, R4 ;  /* 0x0000188000047825 */ /* 0x001fc600078e0004 */
[----:B---3--:R-:W-:Y:S01]  /*17b0*/  IADD3 R7, P0, PT, R4, 0xf, RZ ;  /* 0x0000000f04077810 */ /* 0x008fe20007f1e0ff */
[----:B--2---:R-:W-:-:S04]  /*17c0*/  IMAD R0, R0, 0x1880, R9 ;  /* 0x0000188000007824 */ /* 0x004fc800078e0209 */
[----:B------:R-:W-:Y:S01]  /*17d0*/  IMAD.X R8, RZ, RZ, R5, P0 ;  /* 0x000000ffff087224 */ /* 0x000fe200000e0605 */
[----:B----4-:R-:W-:Y:S02]  /*17e0*/  ULEA UR4, UR6, UR4, 0x18 ;  /* 0x0000000406047291 */ /* 0x010fe4000f8ec0ff */
[----:B-1----:R-:W-:-:S12]  /*17f0*/  ULEA UR5, UR6, UR5, 0x18 ;  /* 0x0000000506057291 */ /* 0x002fd8000f8ec0ff */
.L_x_14:
[----:B------:R-:W-:-:S04]  /*1800*/  IADD3 R2, P0, PT, R0, UR12, RZ ;  /* 0x0000000c00027c10 */ /* 0x000fc8000ff1e0ff */
[----:B------:R-:W-:-:S05]  /*1810*/  LEA.HI.X.SX32 R3, R0, UR13, 0x1, P0 ;  /* 0x0000000d00037c11 */ /* 0x000fca00080f0eff */
[----:B---3--:R0:W2:Y:S02]  /*1820*/  LDG.E.S8 R4, desc[UR8][R2.64] ;  /* 0x0000000802047981 */ /* 0x0080a4000c1e1300 */
[----:B0-----:R-:W-:Y:S02]  /*1830*/  IMAD.MOV.U32 R2, RZ, RZ, R7 ;  /* 0x000000ffff027224 */ /* 0x001fe400078e0007 */
[----:B------:R-:W-:-:S05]  /*1840*/  IMAD.MOV.U32 R3, RZ, RZ, R8 ;  /* 0x000000ffff037224 */ /* 0x000fca00078e0008 */
[----:B------:R-:W3:Y:S01]  /*1850*/  LDG.E.U8 R9, desc[UR8][R2.64+-0xf] ;  /* 0xfffff10802097981 */ /* 0x000ee2000c1e1100 */
[----:B------:R-:W-:Y:S01]  /*1860*/  HFMA2 R15, -RZ, RZ, 0, 5.9604644775390625e-08 ;  /* 0x00000001ff0f7431 */ /* 0x000fe200000001ff */
[C---:B--2---:R-:W-:Y:S02]  /*1870*/  LEA R7, R4.reuse, UR4, 0x2 ;  /* 0x0000000404077c11 */ /* 0x044fe4000f8e10ff */
[----:B------:R-:W-:-:S04]  /*1880*/  LEA R8, R4, UR5, 0x2 ;  /* 0x0000000504087c11 */ /* 0x000fc8000f8e10ff */
[----:B------:R-:W-:Y:S04]  /*1890*/  LDS R7, [R7+-0x100] ;  /* 0xffff000007077984 */ /* 0x000fe80000000800 */
[----:B------:R-:W0:Y:S02]  /*18a0*/  ATOMS.ADD R8, [R8+-0x100], R15 ;  /* 0xffff000f0808738c */ /* 0x000e240000000000 */
[----:B0-----:R-:W-:-:S04]  /*18b0*/  IMAD.IADD R4, R7, 0x1, R8 ;  /* 0x0000000107047824 */ /* 0x001fc800078e0208 */
[----:B------:R-:W-:-:S05]  /*18c0*/  IMAD.SHL.U32 R5, R4, 0x20, RZ ;  /* 0x0000002004057824 */ /* 0x000fca00078e00ff */
[----:B------:R-:W-:-:S04]  /*18d0*/  IADD3 R4, P0, PT, R5, UR14, RZ ;  /* 0x0000000e05047c10 */ /* 0x000fc8000ff1e0ff */
[----:B------:R-:W-:-:S05]  /*18e0*/  LEA.HI.X.SX32 R5, R5, UR15, 0x1, P0 ;  /* 0x0000000f05057c11 */ /* 0x000fca00080f0eff */
[----:B---3--:R0:W-:Y:S04]  /*18f0*/  STG.E.U8 desc[UR8][R4.64], R9 ;  /* 0x0000000904007986 */ /* 0x0081e8000c101108 */
[----:B------:R-:W2:Y:S04]  /*1900*/  LDG.E.U8 R11, desc[UR8][R2.64+-0xe] ;  /* 0xfffff208020b7981 */ /* 0x000ea8000c1e1100 */
[----:B--2---:R1:W-:Y:S04]  /*1910*/  STG.E.U8 desc[UR8][R4.64+0x1], R11 ;  /* 0x0000010b04007986 */ /* 0x0043e8000c101108 */
[----:B------:R-:W2:Y:S04]  /*1920*/  LDG.E.U8 R7, desc[UR8][R2.64+-0xd] ;  /* 0xfffff30802077981 */ /* 0x000ea8000c1e1100 */
[----:B--2---:R2:W-:Y:S04]  /*1930*/  STG.E.U8 desc[UR8][R4.64+0x2], R7 ;  /* 0x0000020704007986 */ /* 0x0045e8000c101108 */
[----:B------:R-:W3:Y:S04]  /*1940*/  LDG.E.U8 R13, desc[UR8][R2.64+-0xc] ;  /* 0xfffff408020d7981 */ /* 0x000ee8000c1e1100 */
[----:B---3--:R3:W-:Y:S04]  /*1950*/  STG.E.U8 desc[UR8][R4.64+0x3], R13 ;  /* 0x0000030d04007986 */ /* 0x0087e8000c101108 */
[----:B------:R-:W4:Y:S04]  /*1960*/  LDG.E.U8 R15, desc[UR8][R2.64+-0xb] ;  /* 0xfffff508020f7981 */ /* 0x000f28000c1e1100 */
[----:B----4-:R4:W-:Y:S04]  /*1970*/  STG.E.U8 desc[UR8][R4.64+0x4], R15 ;  /* 0x0000040f04007986 */ /* 0x0109e8000c101108 */
[----:B------:R-:W5:Y:S04]  /*1980*/  LDG.E.U8 R17, desc[UR8][R2.64+-0xa] ;  /* 0xfffff60802117981 */ /* 0x000f68000c1e1100 */
[----:B-----5:R5:W-:Y:S04]  /*1990*/  STG.E.U8 desc[UR8][R4.64+0x5], R17 ;  /* 0x0000051104007986 */ /* 0x020be8000c101108 */
[----:B0-----:R-:W2:Y:S04]  /*19a0*/  LDG.E.U8 R9, desc[UR8][R2.64+-0x9] ;  /* 0xfffff70802097981 */ /* 0x001ea8000c1e1100 */
[----:B--2---:R0:W-:Y:S04]  /*19b0*/  STG.E.U8 desc[UR8][R4.64+0x6], R9 ;  /* 0x0000060904007986 */ /* 0x0041e8000c101108 */
[----:B-1----:R-:W2:Y:S04]  /*19c0*/  LDG.E.U8 R11, desc[UR8][R2.64+-0x8] ;  /* 0xfffff808020b7981 */ /* 0x002ea8000c1e1100 */
[----:B--2---:R1:W-:Y:S04]  /*19d0*/  STG.E.U8 desc[UR8][R4.64+0x7], R11 ;  /* 0x0000070b04007986 */ /* 0x0043e8000c101108 */
[----:B------:R-:W2:Y:S04]  /*19e0*/  LDG.E.U8 R7, desc[UR8][R2.64+-0x7] ;  /* 0xfffff90802077981 */ /* 0x000ea8000c1e1100 */
[----:B--2---:R2:W-:Y:S04]  /*19f0*/  STG.E.U8 desc[UR8][R4.64+0x8], R7 ;  /* 0x0000080704007986 */ /* 0x0045e8000c101108 */
[----:B---3--:R-:W3:Y:S04]  /*1a00*/  LDG.E.U8 R13, desc[UR8][R2.64+-0x6] ;  /* 0xfffffa08020d7981 */ /* 0x008ee8000c1e1100 */
[----:B---3--:R3:W-:Y:S04]  /*1a10*/  STG.E.U8 desc[UR8][R4.64+0x9], R13 ;  /* 0x0000090d04007986 */ /* 0x0087e8000c101108 */
[----:B----4-:R-:W4:Y:S04]  /*1a20*/  LDG.E.U8 R15, desc[UR8][R2.64+-0x5] ;  /* 0xfffffb08020f7981 */ /* 0x010f28000c1e1100 */
[----:B----4-:R4:W-:Y:S04]  /*1a30*/  STG.E.U8 desc[UR8][R4.64+0xa], R15 ;  /* 0x00000a0f04007986 */ /* 0x0109e8000c101108 */
[----:B-----5:R-:W5:Y:S04]  /*1a40*/  LDG.E.U8 R17, desc[UR8][R2.64+-0x4] ;  /* 0xfffffc0802117981 */ /* 0x020f68000c1e1100 */
        /* <DEDUP_REMOVED lines=35> */
[----:B-----5:R-:W4:Y:S04]  /*1c80*/  LDG.E.U8 R17, desc[UR8][R2.64+0xe] ;  /* 0x00000e0802117981 */ /* 0x020f28000c1e1100 */
[----:B----4-:R3:W-:Y:S04]  /*1c90*/  STG.E.U8 desc[UR8][R4.64+0x1d], R17 ;  /* 0x00001d1104007986 */ /* 0x0107e8000c101108 */
[----:B0-----:R-:W4:Y:S04]  /*1ca0*/  LDG.E.U8 R9, desc[UR8][R2.64+0xf] ;  /* 0x00000f0802097981 */ /* 0x001f28000c1e1100 */
[----:B----4-:R3:W-:Y:S04]  /*1cb0*/  STG.E.U8 desc[UR8][R4.64+0x1e], R9 ;  /* 0x00001e0904007986 */ /* 0x0107e8000c101108 */
[----:B-1----:R-:W4:Y:S01]  /*1cc0*/  LDG.E.U8 R11, desc[UR8][R2.64+0x10] ;  /* 0x00001008020b7981 */ /* 0x002f22000c1e1100 */
[----:B------:R-:W-:Y:S01]  /*1cd0*/  VIADD R6, R6, 0x1 ;  /* 0x0000000106067836 */ /* 0x000fe20000000000 */
[----:B--2---:R-:W-:Y:S01]  /*1ce0*/  IADD3 R7, P1, PT, R2, 0x20, RZ ;  /* 0x0000002002077810 */ /* 0x004fe20007f3e0ff */
[----:B------:R-:W-:-:S03]  /*1cf0*/  VIADD R0, R0, 0x20 ;  /* 0x0000002000007836 */ /* 0x000fc60000000000 */
[----:B------:R-:W-:Y:S02]  /*1d00*/  ISETP.NE.AND P0, PT, R6, RZ, PT ;  /* 0x000000ff0600720c */ /* 0x000fe40003f05270 */
[----:B------:R-:W-:Y:S01]  /*1d10*/  IADD3.X R8, PT, PT, RZ, R3, RZ, P1, !PT ;  /* 0x00000003ff087210 */ /* 0x000fe20000ffe4ff */
[----:B----4-:R3:W-:Y:S10]  /*1d20*/  STG.E.U8 desc[UR8][R4.64+0x1f], R11 ;  /* 0x00001f0b04007986 */ /* 0x0107f4000c101108 */
[----:B------:R-:W-:Y:S05]  /*1d30*/  @P0 BRA `(.L_x_14) ;  /* 0xfffffff800b00947 */ /* 0x000fea000383ffff */
[----:B------:R-:W-:Y:S05]  /*1d40*/  EXIT ;  /* 0x000000000000794d */ /* 0x000fea0003800000 */
.L_x_15:
[----:B------:R-:W-:-:S00]  /*1d50*/  BRA `(.L_x_15) ;  /* 0xfffffffc00fc7947 */ /* 0x000fc0000383ffff */
[----:B------:R-:W-:-:S00]  /*1d60*/  NOP ;  /* 0x0000000000007918 */ /* 0x000fc00000000000 */
        /* <DEDUP_REMOVED lines=9> */
.L_x_16:


//--------------------- .nv.shared._Z15kernel_functionPcS_ii --------------------------
	.section	.nv.shared._Z15kernel_functionPcS_ii,"aw",@nobits
	.sectionflags	@""
	.align	4
.nv.shared._Z15kernel_functionPcS_ii:
	.zero		1732


//--------------------- .nv.shared.reserved.0     --------------------------
	.section	.nv.shared.reserved.0,"aw",@nobits
	.weak		__nv_reservedSMEM_offset_0_alias
	.size		__nv_reservedSMEM_offset_0_alias, 0, 64
	.other		__nv_reservedSMEM_offset_0_alias,@"STO_CUDA_RESERVED_SHARED STV_DEFAULT"
__nv_reservedSMEM_offset_0_alias:
	.zero		0
	.zero		64


//--------------------- .nv.constant0._Z15kernel_functionPcS_ii --------------------------
	.section	.nv.constant0._Z15kernel_functionPcS_ii,"a",@progbits
	.sectionflags	@""
	.align	4
.nv.constant0._Z15kernel_functionPcS_ii:
	.zero		920


//--------------------- SYMBOLS --------------------------

	.type		.nv.reservedSmem.offset0,@object
	.size		.nv.reservedSmem.offset0,0x4
	.type		.nv.reservedSmem.cap,@object
	.size		.nv.reservedSmem.cap,0x4
